//
// Generated by NVIDIA NVVM Compiler
//
// Compiler Build ID: CL-36424714
// Cuda compilation tools, release 13.0, V13.0.88
// Based on NVVM 20.0.0
//

.version 9.0
.target sm_100
.address_size 64

	// .globl	_Z7matmul1iPKfS0_Pf
// _ZZ7matmul3iPKfS0_PfE3s_A has been demoted
// _ZZ7matmul3iPKfS0_PfE3s_B has been demoted

.visible .entry _Z7matmul1iPKfS0_Pf(
	.param .u32 _Z7matmul1iPKfS0_Pf_param_0,
	.param .u64 .ptr .align 1 _Z7matmul1iPKfS0_Pf_param_1,
	.param .u64 .ptr .align 1 _Z7matmul1iPKfS0_Pf_param_2,
	.param .u64 .ptr .align 1 _Z7matmul1iPKfS0_Pf_param_3
)
{
	.reg .pred 	%p<10>;
	.reg .b32 	%r<81>;
	.reg .b32 	%f<69>;
	.reg .b64 	%rd<48>;

	ld.param.u32 	%r44, [_Z7matmul1iPKfS0_Pf_param_0];
	ld.param.u64 	%rd5, [_Z7matmul1iPKfS0_Pf_param_1];
	ld.param.u64 	%rd6, [_Z7matmul1iPKfS0_Pf_param_2];
	ld.param.u64 	%rd4, [_Z7matmul1iPKfS0_Pf_param_3];
	cvta.to.global.u64 	%rd1, %rd6;
	cvta.to.global.u64 	%rd2, %rd5;
	mov.u32 	%r45, %ctaid.x;
	mov.u32 	%r46, %ntid.x;
	mov.u32 	%r47, %tid.x;
	mad.lo.s32 	%r1, %r45, %r46, %r47;
	mov.u32 	%r48, %ctaid.y;
	mov.u32 	%r49, %ntid.y;
	mul.lo.s32 	%r2, %r48, %r49;
	mov.u32 	%r3, %tid.y;
	add.s32 	%r50, %r2, %r3;
	max.s32 	%r51, %r1, %r50;
	setp.ge.s32 	%p1, %r51, %r44;
	@%p1 bra 	$L__BB0_13;
	mul.lo.s32 	%r5, %r1, %r44;
	and.b32  	%r6, %r44, 7;
	setp.lt.u32 	%p2, %r44, 8;
	mov.f32 	%f68, 0f00000000;
	mov.b32 	%r79, 0;
	@%p2 bra 	$L__BB0_4;
	and.b32  	%r79, %r44, 2147483640;
	neg.s32 	%r77, %r79;
	add.s32 	%r53, %r3, %r44;
	add.s32 	%r76, %r53, %r2;
	shl.b32 	%r10, %r44, 3;
	shl.b32 	%r54, %r44, 1;
	add.s32 	%r75, %r50, %r54;
	mad.lo.s32 	%r74, %r44, 3, %r50;
	shl.b32 	%r55, %r44, 2;
	add.s32 	%r73, %r50, %r55;
	mad.lo.s32 	%r72, %r44, 5, %r50;
	mad.lo.s32 	%r71, %r44, 6, %r50;
	mad.lo.s32 	%r70, %r44, 7, %r50;
	add.s64 	%rd3, %rd2, 16;
	mov.f32 	%f68, 0f00000000;
	mov.u32 	%r68, %r5;
	mov.u32 	%r69, %r50;
$L__BB0_3:
	.pragma "nounroll";
	mul.wide.s32 	%rd7, %r68, 4;
	add.s64 	%rd8, %rd3, %rd7;
	ld.global.f32 	%f16, [%rd8+-16];
	mul.wide.u32 	%rd9, %r69, 4;
	add.s64 	%rd10, %rd1, %rd9;
	ld.global.f32 	%f17, [%rd10];
	fma.rn.f32 	%f18, %f16, %f17, %f68;
	ld.global.f32 	%f19, [%rd8+-12];
	mul.wide.u32 	%rd11, %r76, 4;
	add.s64 	%rd12, %rd1, %rd11;
	ld.global.f32 	%f20, [%rd12];
	fma.rn.f32 	%f21, %f19, %f20, %f18;
	ld.global.f32 	%f22, [%rd8+-8];
	mul.wide.u32 	%rd13, %r75, 4;
	add.s64 	%rd14, %rd1, %rd13;
	ld.global.f32 	%f23, [%rd14];
	fma.rn.f32 	%f24, %f22, %f23, %f21;
	ld.global.f32 	%f25, [%rd8+-4];
	mul.wide.u32 	%rd15, %r74, 4;
	add.s64 	%rd16, %rd1, %rd15;
	ld.global.f32 	%f26, [%rd16];
	fma.rn.f32 	%f27, %f25, %f26, %f24;
	ld.global.f32 	%f28, [%rd8];
	mul.wide.u32 	%rd17, %r73, 4;
	add.s64 	%rd18, %rd1, %rd17;
	ld.global.f32 	%f29, [%rd18];
	fma.rn.f32 	%f30, %f28, %f29, %f27;
	ld.global.f32 	%f31, [%rd8+4];
	mul.wide.u32 	%rd19, %r72, 4;
	add.s64 	%rd20, %rd1, %rd19;
	ld.global.f32 	%f32, [%rd20];
	fma.rn.f32 	%f33, %f31, %f32, %f30;
	ld.global.f32 	%f34, [%rd8+8];
	mul.wide.u32 	%rd21, %r71, 4;
	add.s64 	%rd22, %rd1, %rd21;
	ld.global.f32 	%f35, [%rd22];
	fma.rn.f32 	%f36, %f34, %f35, %f33;
	ld.global.f32 	%f37, [%rd8+12];
	mul.wide.u32 	%rd23, %r70, 4;
	add.s64 	%rd24, %rd1, %rd23;
	ld.global.f32 	%f38, [%rd24];
	fma.rn.f32 	%f68, %f37, %f38, %f36;
	add.s32 	%r77, %r77, 8;
	add.s32 	%r76, %r76, %r10;
	add.s32 	%r75, %r75, %r10;
	add.s32 	%r74, %r74, %r10;
	add.s32 	%r73, %r73, %r10;
	add.s32 	%r72, %r72, %r10;
	add.s32 	%r71, %r71, %r10;
	add.s32 	%r70, %r70, %r10;
	add.s32 	%r69, %r69, %r10;
	add.s32 	%r68, %r68, 8;
	setp.ne.s32 	%p3, %r77, 0;
	@%p3 bra 	$L__BB0_3;
$L__BB0_4:
	setp.eq.s32 	%p4, %r6, 0;
	@%p4 bra 	$L__BB0_12;
	and.b32  	%r38, %r44, 3;
	setp.lt.u32 	%p5, %r6, 4;
	@%p5 bra 	$L__BB0_7;
	add.s32 	%r56, %r79, %r5;
	mul.wide.s32 	%rd25, %r56, 4;
	add.s64 	%rd26, %rd2, %rd25;
	ld.global.f32 	%f40, [%rd26];
	mad.lo.s32 	%r57, %r79, %r44, %r50;
	mul.wide.u32 	%rd27, %r57, 4;
	add.s64 	%rd28, %rd1, %rd27;
	ld.global.f32 	%f41, [%rd28];
	fma.rn.f32 	%f42, %f40, %f41, %f68;
	ld.global.f32 	%f43, [%rd26+4];
	add.s32 	%r58, %r57, %r44;
	mul.wide.u32 	%rd29, %r58, 4;
	add.s64 	%rd30, %rd1, %rd29;
	ld.global.f32 	%f44, [%rd30];
	fma.rn.f32 	%f45, %f43, %f44, %f42;
	ld.global.f32 	%f46, [%rd26+8];
	add.s32 	%r59, %r58, %r44;
	mul.wide.u32 	%rd31, %r59, 4;
	add.s64 	%rd32, %rd1, %rd31;
	ld.global.f32 	%f47, [%rd32];
	fma.rn.f32 	%f48, %f46, %f47, %f45;
	ld.global.f32 	%f49, [%rd26+12];
	add.s32 	%r60, %r59, %r44;
	mul.wide.u32 	%rd33, %r60, 4;
	add.s64 	%rd34, %rd1, %rd33;
	ld.global.f32 	%f50, [%rd34];
	fma.rn.f32 	%f68, %f49, %f50, %f48;
	add.s32 	%r79, %r79, 4;
$L__BB0_7:
	setp.eq.s32 	%p6, %r38, 0;
	@%p6 bra 	$L__BB0_12;
	setp.eq.s32 	%p7, %r38, 1;
	@%p7 bra 	$L__BB0_10;
	add.s32 	%r61, %r79, %r5;
	mul.wide.s32 	%rd35, %r61, 4;
	add.s64 	%rd36, %rd2, %rd35;
	ld.global.f32 	%f52, [%rd36];
	mad.lo.s32 	%r62, %r79, %r44, %r50;
	mul.wide.u32 	%rd37, %r62, 4;
	add.s64 	%rd38, %rd1, %rd37;
	ld.global.f32 	%f53, [%rd38];
	fma.rn.f32 	%f54, %f52, %f53, %f68;
	ld.global.f32 	%f55, [%rd36+4];
	add.s32 	%r63, %r62, %r44;
	mul.wide.u32 	%rd39, %r63, 4;
	add.s64 	%rd40, %rd1, %rd39;
	ld.global.f32 	%f56, [%rd40];
	fma.rn.f32 	%f68, %f55, %f56, %f54;
	add.s32 	%r79, %r79, 2;
$L__BB0_10:
	and.b32  	%r64, %r44, 1;
	setp.eq.b32 	%p8, %r64, 1;
	not.pred 	%p9, %p8;
	@%p9 bra 	$L__BB0_12;
	add.s32 	%r65, %r79, %r5;
	mul.wide.s32 	%rd41, %r65, 4;
	add.s64 	%rd42, %rd2, %rd41;
	ld.global.f32 	%f57, [%rd42];
	mad.lo.s32 	%r66, %r79, %r44, %r50;
	mul.wide.u32 	%rd43, %r66, 4;
	add.s64 	%rd44, %rd1, %rd43;
	ld.global.f32 	%f58, [%rd44];
	fma.rn.f32 	%f68, %f57, %f58, %f68;
$L__BB0_12:
	add.s32 	%r67, %r5, %r50;
	cvta.to.global.u64 	%rd45, %rd4;
	mul.wide.s32 	%rd46, %r67, 4;
	add.s64 	%rd47, %rd45, %rd46;
	ld.global.f32 	%f59, [%rd47];
	add.f32 	%f60, %f68, %f59;
	st.global.f32 	[%rd47], %f60;
$L__BB0_13:
	ret;

}
	// .globl	_Z7matmul2iPKfS0_Pf
.visible .entry _Z7matmul2iPKfS0_Pf(
	.param .u32 _Z7matmul2iPKfS0_Pf_param_0,
	.param .u64 .ptr .align 1 _Z7matmul2iPKfS0_Pf_param_1,
	.param .u64 .ptr .align 1 _Z7matmul2iPKfS0_Pf_param_2,
	.param .u64 .ptr .align 1 _Z7matmul2iPKfS0_Pf_param_3
)
{
	.reg .pred 	%p<10>;
	.reg .b32 	%r<40>;
	.reg .b32 	%f<69>;
	.reg .b64 	%rd<67>;

	ld.param.u32 	%r18, [_Z7matmul2iPKfS0_Pf_param_0];
	ld.param.u64 	%rd14, [_Z7matmul2iPKfS0_Pf_param_1];
	ld.param.u64 	%rd15, [_Z7matmul2iPKfS0_Pf_param_2];
	cvta.to.global.u64 	%rd1, %rd15;
	cvta.to.global.u64 	%rd2, %rd14;
	mov.u32 	%r19, %ctaid.x;
	mov.u32 	%r20, %ntid.x;
	mov.u32 	%r21, %tid.x;
	mad.lo.s32 	%r1, %r19, %r20, %r21;
	mov.u32 	%r22, %ctaid.y;
	mov.u32 	%r23, %ntid.y;
	mov.u32 	%r24, %tid.y;
	mad.lo.s32 	%r2, %r22, %r23, %r24;
	max.s32 	%r25, %r2, %r1;
	setp.ge.s32 	%p1, %r25, %r18;
	@%p1 bra 	$L__BB1_13;
	mul.lo.s32 	%r3, %r2, %r18;
	and.b32  	%r4, %r18, 7;
	setp.lt.u32 	%p2, %r18, 8;
	mov.f32 	%f68, 0f00000000;
	mov.b32 	%r38, 0;
	@%p2 bra 	$L__BB1_4;
	and.b32  	%r38, %r18, 2147483640;
	neg.s32 	%r36, %r38;
	mul.wide.s32 	%rd16, %r18, 4;
	add.s64 	%rd3, %rd1, %rd16;
	shl.b32 	%r7, %r18, 3;
	mul.wide.s32 	%rd17, %r18, 8;
	add.s64 	%rd4, %rd1, %rd17;
	mul.wide.s32 	%rd18, %r18, 12;
	add.s64 	%rd5, %rd1, %rd18;
	mul.wide.s32 	%rd19, %r18, 16;
	add.s64 	%rd6, %rd1, %rd19;
	mul.wide.s32 	%rd20, %r18, 20;
	add.s64 	%rd7, %rd1, %rd20;
	mul.wide.s32 	%rd21, %r18, 24;
	add.s64 	%rd8, %rd1, %rd21;
	mul.wide.s32 	%rd22, %r18, 28;
	add.s64 	%rd9, %rd1, %rd22;
	mul.wide.u32 	%rd23, %r3, 4;
	add.s64 	%rd24, %rd23, %rd2;
	add.s64 	%rd66, %rd24, 16;
	mov.f32 	%f68, 0f00000000;
	mov.u32 	%r35, %r1;
$L__BB1_3:
	.pragma "nounroll";
	mul.wide.s32 	%rd25, %r35, 4;
	add.s64 	%rd26, %rd3, %rd25;
	add.s64 	%rd27, %rd4, %rd25;
	add.s64 	%rd28, %rd5, %rd25;
	add.s64 	%rd29, %rd6, %rd25;
	add.s64 	%rd30, %rd7, %rd25;
	add.s64 	%rd31, %rd8, %rd25;
	add.s64 	%rd32, %rd9, %rd25;
	add.s64 	%rd33, %rd1, %rd25;
	ld.global.f32 	%f16, [%rd66+-16];
	ld.global.f32 	%f17, [%rd33];
	fma.rn.f32 	%f18, %f16, %f17, %f68;
	ld.global.f32 	%f19, [%rd66+-12];
	ld.global.f32 	%f20, [%rd26];
	fma.rn.f32 	%f21, %f19, %f20, %f18;
	ld.global.f32 	%f22, [%rd66+-8];
	ld.global.f32 	%f23, [%rd27];
	fma.rn.f32 	%f24, %f22, %f23, %f21;
	ld.global.f32 	%f25, [%rd66+-4];
	ld.global.f32 	%f26, [%rd28];
	fma.rn.f32 	%f27, %f25, %f26, %f24;
	ld.global.f32 	%f28, [%rd66];
	ld.global.f32 	%f29, [%rd29];
	fma.rn.f32 	%f30, %f28, %f29, %f27;
	ld.global.f32 	%f31, [%rd66+4];
	ld.global.f32 	%f32, [%rd30];
	fma.rn.f32 	%f33, %f31, %f32, %f30;
	ld.global.f32 	%f34, [%rd66+8];
	ld.global.f32 	%f35, [%rd31];
	fma.rn.f32 	%f36, %f34, %f35, %f33;
	ld.global.f32 	%f37, [%rd66+12];
	ld.global.f32 	%f38, [%rd32];
	fma.rn.f32 	%f68, %f37, %f38, %f36;
	add.s32 	%r36, %r36, 8;
	add.s32 	%r35, %r35, %r7;
	add.s64 	%rd66, %rd66, 32;
	setp.ne.s32 	%p3, %r36, 0;
	@%p3 bra 	$L__BB1_3;
$L__BB1_4:
	setp.eq.s32 	%p4, %r4, 0;
	@%p4 bra 	$L__BB1_12;
	and.b32  	%r13, %r18, 3;
	setp.lt.u32 	%p5, %r4, 4;
	@%p5 bra 	$L__BB1_7;
	add.s32 	%r27, %r38, %r3;
	mul.wide.u32 	%rd34, %r27, 4;
	add.s64 	%rd35, %rd2, %rd34;
	ld.global.f32 	%f40, [%rd35];
	mad.lo.s32 	%r28, %r38, %r18, %r1;
	mul.wide.s32 	%rd36, %r28, 4;
	add.s64 	%rd37, %rd1, %rd36;
	ld.global.f32 	%f41, [%rd37];
	fma.rn.f32 	%f42, %f40, %f41, %f68;
	cvt.u64.u32 	%rd38, %r3;
	cvt.u64.u32 	%rd39, %r38;
	add.s64 	%rd40, %rd39, %rd38;
	shl.b64 	%rd41, %rd40, 2;
	add.s64 	%rd42, %rd2, %rd41;
	ld.global.f32 	%f43, [%rd42+4];
	mul.wide.s32 	%rd43, %r18, 4;
	add.s64 	%rd44, %rd37, %rd43;
	ld.global.f32 	%f44, [%rd44];
	fma.rn.f32 	%f45, %f43, %f44, %f42;
	ld.global.f32 	%f46, [%rd42+8];
	add.s64 	%rd45, %rd44, %rd43;
	ld.global.f32 	%f47, [%rd45];
	fma.rn.f32 	%f48, %f46, %f47, %f45;
	ld.global.f32 	%f49, [%rd42+12];
	add.s64 	%rd46, %rd45, %rd43;
	ld.global.f32 	%f50, [%rd46];
	fma.rn.f32 	%f68, %f49, %f50, %f48;
	add.s32 	%r38, %r38, 4;
$L__BB1_7:
	setp.eq.s32 	%p6, %r13, 0;
	@%p6 bra 	$L__BB1_12;
	setp.eq.s32 	%p7, %r13, 1;
	@%p7 bra 	$L__BB1_10;
	add.s32 	%r29, %r38, %r3;
	mul.wide.u32 	%rd47, %r29, 4;
	add.s64 	%rd48, %rd2, %rd47;
	ld.global.f32 	%f52, [%rd48];
	mad.lo.s32 	%r30, %r38, %r18, %r1;
	mul.wide.s32 	%rd49, %r30, 4;
	add.s64 	%rd50, %rd1, %rd49;
	ld.global.f32 	%f53, [%rd50];
	fma.rn.f32 	%f54, %f52, %f53, %f68;
	cvt.u64.u32 	%rd51, %r3;
	cvt.u64.u32 	%rd52, %r38;
	add.s64 	%rd53, %rd52, %rd51;
	shl.b64 	%rd54, %rd53, 2;
	add.s64 	%rd55, %rd2, %rd54;
	ld.global.f32 	%f55, [%rd55+4];
	mul.wide.s32 	%rd56, %r18, 4;
	add.s64 	%rd57, %rd50, %rd56;
	ld.global.f32 	%f56, [%rd57];
	fma.rn.f32 	%f68, %f55, %f56, %f54;
	add.s32 	%r38, %r38, 2;
$L__BB1_10:
	and.b32  	%r31, %r18, 1;
	setp.eq.b32 	%p8, %r31, 1;
	not.pred 	%p9, %p8;
	@%p9 bra 	$L__BB1_12;
	add.s32 	%r32, %r38, %r3;
	mul.wide.u32 	%rd58, %r32, 4;
	add.s64 	%rd59, %rd2, %rd58;
	ld.global.f32 	%f57, [%rd59];
	mad.lo.s32 	%r33, %r38, %r18, %r1;
	mul.wide.s32 	%rd60, %r33, 4;
	add.s64 	%rd61, %rd1, %rd60;
	ld.global.f32 	%f58, [%rd61];
	fma.rn.f32 	%f68, %f57, %f58, %f68;
$L__BB1_12:
	ld.param.u64 	%rd65, [_Z7matmul2iPKfS0_Pf_param_3];
	add.s32 	%r34, %r3, %r1;
	cvta.to.global.u64 	%rd62, %rd65;
	mul.wide.s32 	%rd63, %r34, 4;
	add.s64 	%rd64, %rd62, %rd63;
	ld.global.f32 	%f59, [%rd64];
	add.f32 	%f60, %f68, %f59;
	st.global.f32 	[%rd64], %f60;
$L__BB1_13:
	ret;

}
	// .globl	_Z7matmul3iPKfS0_Pf
.visible .entry _Z7matmul3iPKfS0_Pf(
	.param .u32 _Z7matmul3iPKfS0_Pf_param_0,
	.param .u64 .ptr .align 1 _Z7matmul3iPKfS0_Pf_param_1,
	.param .u64 .ptr .align 1 _Z7matmul3iPKfS0_Pf_param_2,
	.param .u64 .ptr .align 1 _Z7matmul3iPKfS0_Pf_param_3
)
{
	.reg .pred 	%p<3>;
	.reg .b32 	%r<30>;
	.reg .b32 	%f<203>;
	.reg .b64 	%rd<26>;
	// demoted variable
	.shared .align 4 .b8 _ZZ7matmul3iPKfS0_PfE3s_A[16384];
	// demoted variable
	.shared .align 4 .b8 _ZZ7matmul3iPKfS0_PfE3s_B[16384];
	ld.param.u32 	%r12, [_Z7matmul3iPKfS0_Pf_param_0];
	ld.param.u64 	%rd8, [_Z7matmul3iPKfS0_Pf_param_1];
	ld.param.u64 	%rd9, [_Z7matmul3iPKfS0_Pf_param_2];
	ld.param.u64 	%rd10, [_Z7matmul3iPKfS0_Pf_param_3];
	mov.u32 	%r13, %ctaid.x;
	mov.u32 	%r1, %ctaid.y;
	mov.u32 	%r2, %tid.x;
	and.b32  	%r3, %r2, 63;
	shr.u32 	%r4, %r2, 6;
	mul.lo.s32 	%r14, %r13, %r12;
	shl.b32 	%r5, %r14, 6;
	setp.lt.s32 	%p1, %r12, 1;
	mov.f32 	%f202, 0f00000000;
	@%p1 bra 	$L__BB2_3;
	mad.lo.s32 	%r16, %r12, %r4, %r3;
	and.b32  	%r17, %r2, 960;
	or.b32  	%r18, %r17, %r3;
	shl.b32 	%r19, %r18, 2;
	mov.u32 	%r20, _ZZ7matmul3iPKfS0_PfE3s_A;
	add.s32 	%r6, %r20, %r19;
	mov.u32 	%r21, _ZZ7matmul3iPKfS0_PfE3s_B;
	add.s32 	%r7, %r21, %r19;
	shl.b32 	%r22, %r12, 6;
	shl.b32 	%r23, %r2, 2;
	and.b32  	%r24, %r23, 3840;
	add.s32 	%r8, %r20, %r24;
	shl.b32 	%r25, %r3, 2;
	add.s32 	%r9, %r21, %r25;
	mul.wide.s32 	%rd11, %r5, 4;
	mul.wide.u32 	%rd12, %r16, 4;
	add.s64 	%rd13, %rd11, %rd12;
	cvta.to.global.u64 	%rd14, %rd8;
	add.s64 	%rd25, %rd14, %rd13;
	mul.wide.u32 	%rd15, %r1, 256;
	add.s64 	%rd16, %rd15, %rd12;
	cvta.to.global.u64 	%rd17, %rd9;
	add.s64 	%rd24, %rd17, %rd16;
	mul.wide.u32 	%rd3, %r22, 4;
	mov.f32 	%f202, 0f00000000;
	mov.b32 	%r29, 0;
$L__BB2_2:
	ld.global.f32 	%f6, [%rd25];
	st.shared.f32 	[%r6], %f6;
	ld.global.f32 	%f7, [%rd24];
	st.shared.f32 	[%r7], %f7;
	bar.sync 	0;
	ld.shared.f32 	%f8, [%r8];
	ld.shared.f32 	%f9, [%r9];
	fma.rn.f32 	%f10, %f8, %f9, %f202;
	ld.shared.f32 	%f11, [%r8+4];
	ld.shared.f32 	%f12, [%r9+256];
	fma.rn.f32 	%f13, %f11, %f12, %f10;
	ld.shared.f32 	%f14, [%r8+8];
	ld.shared.f32 	%f15, [%r9+512];
	fma.rn.f32 	%f16, %f14, %f15, %f13;
	ld.shared.f32 	%f17, [%r8+12];
	ld.shared.f32 	%f18, [%r9+768];
	fma.rn.f32 	%f19, %f17, %f18, %f16;
	ld.shared.f32 	%f20, [%r8+16];
	ld.shared.f32 	%f21, [%r9+1024];
	fma.rn.f32 	%f22, %f20, %f21, %f19;
	ld.shared.f32 	%f23, [%r8+20];
	ld.shared.f32 	%f24, [%r9+1280];
	fma.rn.f32 	%f25, %f23, %f24, %f22;
	ld.shared.f32 	%f26, [%r8+24];
	ld.shared.f32 	%f27, [%r9+1536];
	fma.rn.f32 	%f28, %f26, %f27, %f25;
	ld.shared.f32 	%f29, [%r8+28];
	ld.shared.f32 	%f30, [%r9+1792];
	fma.rn.f32 	%f31, %f29, %f30, %f28;
	ld.shared.f32 	%f32, [%r8+32];
	ld.shared.f32 	%f33, [%r9+2048];
	fma.rn.f32 	%f34, %f32, %f33, %f31;
	ld.shared.f32 	%f35, [%r8+36];
	ld.shared.f32 	%f36, [%r9+2304];
	fma.rn.f32 	%f37, %f35, %f36, %f34;
	ld.shared.f32 	%f38, [%r8+40];
	ld.shared.f32 	%f39, [%r9+2560];
	fma.rn.f32 	%f40, %f38, %f39, %f37;
	ld.shared.f32 	%f41, [%r8+44];
	ld.shared.f32 	%f42, [%r9+2816];
	fma.rn.f32 	%f43, %f41, %f42, %f40;
	ld.shared.f32 	%f44, [%r8+48];
	ld.shared.f32 	%f45, [%r9+3072];
	fma.rn.f32 	%f46, %f44, %f45, %f43;
	ld.shared.f32 	%f47, [%r8+52];
	ld.shared.f32 	%f48, [%r9+3328];
	fma.rn.f32 	%f49, %f47, %f48, %f46;
	ld.shared.f32 	%f50, [%r8+56];
	ld.shared.f32 	%f51, [%r9+3584];
	fma.rn.f32 	%f52, %f50, %f51, %f49;
	ld.shared.f32 	%f53, [%r8+60];
	ld.shared.f32 	%f54, [%r9+3840];
	fma.rn.f32 	%f55, %f53, %f54, %f52;
	ld.shared.f32 	%f56, [%r8+64];
	ld.shared.f32 	%f57, [%r9+4096];
	fma.rn.f32 	%f58, %f56, %f57, %f55;
	ld.shared.f32 	%f59, [%r8+68];
	ld.shared.f32 	%f60, [%r9+4352];
	fma.rn.f32 	%f61, %f59, %f60, %f58;
	ld.shared.f32 	%f62, [%r8+72];
	ld.shared.f32 	%f63, [%r9+4608];
	fma.rn.f32 	%f64, %f62, %f63, %f61;
	ld.shared.f32 	%f65, [%r8+76];
	ld.shared.f32 	%f66, [%r9+4864];
	fma.rn.f32 	%f67, %f65, %f66, %f64;
	ld.shared.f32 	%f68, [%r8+80];
	ld.shared.f32 	%f69, [%r9+5120];
	fma.rn.f32 	%f70, %f68, %f69, %f67;
	ld.shared.f32 	%f71, [%r8+84];
	ld.shared.f32 	%f72, [%r9+5376];
	fma.rn.f32 	%f73, %f71, %f72, %f70;
	ld.shared.f32 	%f74, [%r8+88];
	ld.shared.f32 	%f75, [%r9+5632];
	fma.rn.f32 	%f76, %f74, %f75, %f73;
	ld.shared.f32 	%f77, [%r8+92];
	ld.shared.f32 	%f78, [%r9+5888];
	fma.rn.f32 	%f79, %f77, %f78, %f76;
	ld.shared.f32 	%f80, [%r8+96];
	ld.shared.f32 	%f81, [%r9+6144];
	fma.rn.f32 	%f82, %f80, %f81, %f79;
	ld.shared.f32 	%f83, [%r8+100];
	ld.shared.f32 	%f84, [%r9+6400];
	fma.rn.f32 	%f85, %f83, %f84, %f82;
	ld.shared.f32 	%f86, [%r8+104];
	ld.shared.f32 	%f87, [%r9+6656];
	fma.rn.f32 	%f88, %f86, %f87, %f85;
	ld.shared.f32 	%f89, [%r8+108];
	ld.shared.f32 	%f90, [%r9+6912];
	fma.rn.f32 	%f91, %f89, %f90, %f88;
	ld.shared.f32 	%f92, [%r8+112];
	ld.shared.f32 	%f93, [%r9+7168];
	fma.rn.f32 	%f94, %f92, %f93, %f91;
	ld.shared.f32 	%f95, [%r8+116];
	ld.shared.f32 	%f96, [%r9+7424];
	fma.rn.f32 	%f97, %f95, %f96, %f94;
	ld.shared.f32 	%f98, [%r8+120];
	ld.shared.f32 	%f99, [%r9+7680];
	fma.rn.f32 	%f100, %f98, %f99, %f97;
	ld.shared.f32 	%f101, [%r8+124];
	ld.shared.f32 	%f102, [%r9+7936];
	fma.rn.f32 	%f103, %f101, %f102, %f100;
	ld.shared.f32 	%f104, [%r8+128];
	ld.shared.f32 	%f105, [%r9+8192];
	fma.rn.f32 	%f106, %f104, %f105, %f103;
	ld.shared.f32 	%f107, [%r8+132];
	ld.shared.f32 	%f108, [%r9+8448];
	fma.rn.f32 	%f109, %f107, %f108, %f106;
	ld.shared.f32 	%f110, [%r8+136];
	ld.shared.f32 	%f111, [%r9+8704];
	fma.rn.f32 	%f112, %f110, %f111, %f109;
	ld.shared.f32 	%f113, [%r8+140];
	ld.shared.f32 	%f114, [%r9+8960];
	fma.rn.f32 	%f115, %f113, %f114, %f112;
	ld.shared.f32 	%f116, [%r8+144];
	ld.shared.f32 	%f117, [%r9+9216];
	fma.rn.f32 	%f118, %f116, %f117, %f115;
	ld.shared.f32 	%f119, [%r8+148];
	ld.shared.f32 	%f120, [%r9+9472];
	fma.rn.f32 	%f121, %f119, %f120, %f118;
	ld.shared.f32 	%f122, [%r8+152];
	ld.shared.f32 	%f123, [%r9+9728];
	fma.rn.f32 	%f124, %f122, %f123, %f121;
	ld.shared.f32 	%f125, [%r8+156];
	ld.shared.f32 	%f126, [%r9+9984];
	fma.rn.f32 	%f127, %f125, %f126, %f124;
	ld.shared.f32 	%f128, [%r8+160];
	ld.shared.f32 	%f129, [%r9+10240];
	fma.rn.f32 	%f130, %f128, %f129, %f127;
	ld.shared.f32 	%f131, [%r8+164];
	ld.shared.f32 	%f132, [%r9+10496];
	fma.rn.f32 	%f133, %f131, %f132, %f130;
	ld.shared.f32 	%f134, [%r8+168];
	ld.shared.f32 	%f135, [%r9+10752];
	fma.rn.f32 	%f136, %f134, %f135, %f133;
	ld.shared.f32 	%f137, [%r8+172];
	ld.shared.f32 	%f138, [%r9+11008];
	fma.rn.f32 	%f139, %f137, %f138, %f136;
	ld.shared.f32 	%f140, [%r8+176];
	ld.shared.f32 	%f141, [%r9+11264];
	fma.rn.f32 	%f142, %f140, %f141, %f139;
	ld.shared.f32 	%f143, [%r8+180];
	ld.shared.f32 	%f144, [%r9+11520];
	fma.rn.f32 	%f145, %f143, %f144, %f142;
	ld.shared.f32 	%f146, [%r8+184];
	ld.shared.f32 	%f147, [%r9+11776];
	fma.rn.f32 	%f148, %f146, %f147, %f145;
	ld.shared.f32 	%f149, [%r8+188];
	ld.shared.f32 	%f150, [%r9+12032];
	fma.rn.f32 	%f151, %f149, %f150, %f148;
	ld.shared.f32 	%f152, [%r8+192];
	ld.shared.f32 	%f153, [%r9+12288];
	fma.rn.f32 	%f154, %f152, %f153, %f151;
	ld.shared.f32 	%f155, [%r8+196];
	ld.shared.f32 	%f156, [%r9+12544];
	fma.rn.f32 	%f157, %f155, %f156, %f154;
	ld.shared.f32 	%f158, [%r8+200];
	ld.shared.f32 	%f159, [%r9+12800];
	fma.rn.f32 	%f160, %f158, %f159, %f157;
	ld.shared.f32 	%f161, [%r8+204];
	ld.shared.f32 	%f162, [%r9+13056];
	fma.rn.f32 	%f163, %f161, %f162, %f160;
	ld.shared.f32 	%f164, [%r8+208];
	ld.shared.f32 	%f165, [%r9+13312];
	fma.rn.f32 	%f166, %f164, %f165, %f163;
	ld.shared.f32 	%f167, [%r8+212];
	ld.shared.f32 	%f168, [%r9+13568];
	fma.rn.f32 	%f169, %f167, %f168, %f166;
	ld.shared.f32 	%f170, [%r8+216];
	ld.shared.f32 	%f171, [%r9+13824];
	fma.rn.f32 	%f172, %f170, %f171, %f169;
	ld.shared.f32 	%f173, [%r8+220];
	ld.shared.f32 	%f174, [%r9+14080];
	fma.rn.f32 	%f175, %f173, %f174, %f172;
	ld.shared.f32 	%f176, [%r8+224];
	ld.shared.f32 	%f177, [%r9+14336];
	fma.rn.f32 	%f178, %f176, %f177, %f175;
	ld.shared.f32 	%f179, [%r8+228];
	ld.shared.f32 	%f180, [%r9+14592];
	fma.rn.f32 	%f181, %f179, %f180, %f178;
	ld.shared.f32 	%f182, [%r8+232];
	ld.shared.f32 	%f183, [%r9+14848];
	fma.rn.f32 	%f184, %f182, %f183, %f181;
	ld.shared.f32 	%f185, [%r8+236];
	ld.shared.f32 	%f186, [%r9+15104];
	fma.rn.f32 	%f187, %f185, %f186, %f184;
	ld.shared.f32 	%f188, [%r8+240];
	ld.shared.f32 	%f189, [%r9+15360];
	fma.rn.f32 	%f190, %f188, %f189, %f187;
	ld.shared.f32 	%f191, [%r8+244];
	ld.shared.f32 	%f192, [%r9+15616];
	fma.rn.f32 	%f193, %f191, %f192, %f190;
	ld.shared.f32 	%f194, [%r8+248];
	ld.shared.f32 	%f195, [%r9+15872];
	fma.rn.f32 	%f196, %f194, %f195, %f193;
	ld.shared.f32 	%f197, [%r8+252];
	ld.shared.f32 	%f198, [%r9+16128];
	fma.rn.f32 	%f202, %f197, %f198, %f196;
	bar.sync 	0;
	add.s32 	%r29, %r29, 64;
	add.s64 	%rd25, %rd25, 256;
	add.s64 	%rd24, %rd24, %rd3;
	setp.lt.s32 	%p2, %r29, %r12;
	@%p2 bra 	$L__BB2_2;
$L__BB2_3:
	cvta.to.global.u64 	%rd18, %rd10;
	shl.b32 	%r26, %r1, 6;
	add.s32 	%r27, %r5, %r26;
	cvt.s64.s32 	%rd19, %r27;
	mad.lo.s32 	%r28, %r12, %r4, %r3;
	cvt.s64.s32 	%rd20, %r28;
	add.s64 	%rd21, %rd19, %rd20;
	shl.b64 	%rd22, %rd21, 2;
	add.s64 	%rd23, %rd18, %rd22;
	ld.global.f32 	%f199, [%rd23];
	add.f32 	%f200, %f202, %f199;
	st.global.f32 	[%rd23], %f200;
	ret;

}


// ===== COMPILED SASS (sm_100) =====

	.target	sm_100

	.elftype	@"ET_EXEC"


//--------------------- .note.nv.tkinfo           --------------------------
	.section	.note.nv.tkinfo,"",@"SHT_NOTE"
	.sectionflags	@"SHF_NOTE_NV_TKINFO"
	.tkinfo
        /*0018*/ 	.word	0x00000002
        /*0030*/ 	.string	""
        /*0030*/ 	.string	"ptxas"
        /*0030*/ 	.string	"Cuda compilation tools, release 13.0, V13.0.88"
        /*0030*/ 	.string	"Build cuda_13.0.r13.0/compiler.36424714_0"
        /*0030*/ 	.string	"-arch sm_100 -m 64 "



//--------------------- .note.nv.cuinfo           --------------------------
	.section	.note.nv.cuinfo,"",@"SHT_NOTE"
	.sectionflags	@"SHF_NOTE_NV_CUINFO"
        /*0018*/ 	.short	0x0002
        /*001a*/ 	.short	0x0064
        /*001c*/ 	.short	0x0082
	.zero		2


//--------------------- .nv.info                  --------------------------
	.section	.nv.info,"",@"SHT_CUDA_INFO"
	.align	4


	//----- nvinfo : EIATTR_REGCOUNT
	.align		4
        /*0000*/ 	.byte	0x04, 0x2f
        /*0002*/ 	.short	(.L_1 - .L_0)
	.align		4
.L_0:
        /*0004*/ 	.word	index@(_Z7matmul1iPKfS0_Pf)
        /*0008*/ 	.word	0x00000020


	//----- nvinfo : EIATTR_FRAME_SIZE
	.align		4
.L_1:
        /*000c*/ 	.byte	0x04, 0x11
        /*000e*/ 	.short	(.L_3 - .L_2)
	.align		4
.L_2:
        /*0010*/ 	.word	index@(_Z7matmul1iPKfS0_Pf)
        /*0014*/ 	.word	0x00000000


	//----- nvinfo : EIATTR_REGCOUNT
	.align		4
.L_3:
        /*0018*/ 	.byte	0x04, 0x2f
        /*001a*/ 	.short	(.L_5 - .L_4)
	.align		4
.L_4:
        /*001c*/ 	.word	index@(_Z7matmul2iPKfS0_Pf)
        /*0020*/ 	.word	0x0000001e


	//----- nvinfo : EIATTR_FRAME_SIZE
	.align		4
.L_5:
        /*0024*/ 	.byte	0x04, 0x11
        /*0026*/ 	.short	(.L_7 - .L_6)
	.align		4
.L_6:
        /*0028*/ 	.word	index@(_Z7matmul2iPKfS0_Pf)
        /*002c*/ 	.word	0x00000000


	//----- nvinfo : EIATTR_REGCOUNT
	.align		4
.L_7:
        /*0030*/ 	.byte	0x04, 0x2f
        /*0032*/ 	.short	(.L_9 - .L_8)
	.align		4
.L_8:
        /*0034*/ 	.word	index@(_Z7matmul3iPKfS0_Pf)
        /*0038*/ 	.word	0x00000020


	//----- nvinfo : EIATTR_FRAME_SIZE
	.align		4
.L_9:
        /*003c*/ 	.byte	0x04, 0x11
        /*003e*/ 	.short	(.L_11 - .L_10)
	.align		4
.L_10:
        /*0040*/ 	.word	index@(_Z7matmul3iPKfS0_Pf)
        /*0044*/ 	.word	0x00000000


	//----- nvinfo : EIATTR_MIN_STACK_SIZE
	.align		4
.L_11:
        /*0048*/ 	.byte	0x04, 0x12
        /*004a*/ 	.short	(.L_13 - .L_12)
	.align		4
.L_12:
        /*004c*/ 	.word	index@(_Z7matmul3iPKfS0_Pf)
        /*0050*/ 	.word	0x00000000


	//----- nvinfo : EIATTR_MIN_STACK_SIZE
	.align		4
.L_13:
        /*0054*/ 	.byte	0x04, 0x12
        /*0056*/ 	.short	(.L_15 - .L_14)
	.align		4
.L_14:
        /*0058*/ 	.word	index@(_Z7matmul2iPKfS0_Pf)
        /*005c*/ 	.word	0x00000000


	//----- nvinfo : EIATTR_MIN_STACK_SIZE
	.align		4
.L_15:
        /*0060*/ 	.byte	0x04, 0x12
        /*0062*/ 	.short	(.L_17 - .L_16)
	.align		4
.L_16:
        /*0064*/ 	.word	index@(_Z7matmul1iPKfS0_Pf)
        /*0068*/ 	.word	0x00000000
.L_17:


//--------------------- .nv.compat                --------------------------
	.section	.nv.compat,"",@"SHT_CUDA_COMPAT_INFO"
	.align	4
        /*0000*/ 	.byte	0x02, 0x09, 0x00, 0x00, 0x02, 0x02, 0x01, 0x00, 0x02, 0x05, 0x05, 0x00, 0x03, 0x07, 0x01, 0x01
        /*0010*/ 	.byte	0x02, 0x03, 0x00, 0x00, 0x02, 0x06, 0x01, 0x00, 0x04, 0x0b, 0x08, 0x00, 0x09, 0x00, 0x00, 0x00
        /*0020*/ 	.byte	0x00, 0x00, 0x00, 0x00


//--------------------- .nv.info._Z7matmul3iPKfS0_Pf --------------------------
	.section	.nv.info._Z7matmul3iPKfS0_Pf,"",@"SHT_CUDA_INFO"
	.sectionflags	@""
	.align	4


	//----- nvinfo : EIATTR_CUDA_API_VERSION
	.align		4
        /*0000*/ 	.byte	0x04, 0x37
        /*0002*/ 	.short	(.L_19 - .L_18)
.L_18:
        /*0004*/ 	.word	0x00000082


	//----- nvinfo : EIATTR_KPARAM_INFO
	.align		4
.L_19:
        /*0008*/ 	.byte	0x04, 0x17
        /*000a*/ 	.short	(.L_21 - .L_20)
.L_20:
        /*000c*/ 	.word	0x00000000
        /*0010*/ 	.short	0x0003
        /*0012*/ 	.short	0x0018
        /*0014*/ 	.byte	0x00, 0xf5, 0x21, 0x00


	//----- nvinfo : EIATTR_KPARAM_INFO
	.align		4
.L_21:
        /*0018*/ 	.byte	0x04, 0x17
        /*001a*/ 	.short	(.L_23 - .L_22)
.L_22:
        /*001c*/ 	.word	0x00000000
        /*0020*/ 	.short	0x0002
        /*0022*/ 	.short	0x0010
        /*0024*/ 	.byte	0x00, 0xf5, 0x21, 0x00


	//----- nvinfo : EIATTR_KPARAM_INFO
	.align		4
.L_23:
        /*0028*/ 	.byte	0x04, 0x17
        /*002a*/ 	.short	(.L_25 - .L_24)
.L_24:
        /*002c*/ 	.word	0x00000000
        /*0030*/ 	.short	0x0001
        /*0032*/ 	.short	0x0008
        /*0034*/ 	.byte	0x00, 0xf5, 0x21, 0x00


	//----- nvinfo : EIATTR_KPARAM_INFO
	.align		4
.L_25:
        /*0038*/ 	.byte	0x04, 0x17
        /*003a*/ 	.short	(.L_27 - .L_26)
.L_26:
        /*003c*/ 	.word	0x00000000
        /*0040*/ 	.short	0x0000
        /*0042*/ 	.short	0x0000
        /*0044*/ 	.byte	0x00, 0xf0, 0x11, 0x00


	//----- nvinfo : EIATTR_SPARSE_MMA_MASK
	.align		4
.L_27:
        /*0048*/ 	.byte	0x03, 0x50
        /*004a*/ 	.short	0x0000


	//----- nvinfo : EIATTR_MAXREG_COUNT
	.align		4
        /*004c*/ 	.byte	0x03, 0x1b
        /*004e*/ 	.short	0x00ff


	//----- nvinfo : EIATTR_NUM_BARRIERS
	.align		4
        /*0050*/ 	.byte	0x02, 0x4c
        /*0052*/ 	.byte	0x01
	.zero		1


	//----- nvinfo : EIATTR_MERCURY_ISA_VERSION
	.align		4
        /*0054*/ 	.byte	0x03, 0x5f
        /*0056*/ 	.short	0x0101


	//----- nvinfo : EIATTR_VRC_CTA_INIT_COUNT
	.align		4
        /*0058*/ 	.byte	0x02, 0x4a
	.zero		1
	.zero		1


	//----- nvinfo : EIATTR_EXIT_INSTR_OFFSETS
	.align		4
        /*005c*/ 	.byte	0x04, 0x1c
        /*005e*/ 	.short	(.L_29 - .L_28)


	//   ....[0]....
.L_28:
        /*0060*/ 	.word	0x00000cf0


	//----- nvinfo : EIATTR_CBANK_PARAM_SIZE
	.align		4
.L_29:
        /*0064*/ 	.byte	0x03, 0x19
        /*0066*/ 	.short	0x0020


	//----- nvinfo : EIATTR_PARAM_CBANK
	.align		4
        /*0068*/ 	.byte	0x04, 0x0a
        /*006a*/ 	.short	(.L_31 - .L_30)
	.align		4
.L_30:
        /*006c*/ 	.word	index@(.nv.constant0._Z7matmul3iPKfS0_Pf)
        /*0070*/ 	.short	0x0380
        /*0072*/ 	.short	0x0020


	//----- nvinfo : EIATTR_SW_WAR
	.align		4
.L_31:
        /*0074*/ 	.byte	0x04, 0x36
        /*0076*/ 	.short	(.L_33 - .L_32)
.L_32:
        /*0078*/ 	.word	0x00000008
.L_33:


//--------------------- .nv.info._Z7matmul2iPKfS0_Pf --------------------------
	.section	.nv.info._Z7matmul2iPKfS0_Pf,"",@"SHT_CUDA_INFO"
	.sectionflags	@""
	.align	4


	//----- nvinfo : EIATTR_CUDA_API_VERSION
	.align		4
        /*0000*/ 	.byte	0x04, 0x37
        /*0002*/ 	.short	(.L_35 - .L_34)
.L_34:
        /*0004*/ 	.word	0x00000082


	//----- nvinfo : EIATTR_KPARAM_INFO
	.align		4
.L_35:
        /*0008*/ 	.byte	0x04, 0x17
        /*000a*/ 	.short	(.L_37 - .L_36)
.L_36:
        /*000c*/ 	.word	0x00000000
        /*0010*/ 	.short	0x0003
        /*0012*/ 	.short	0x0018
        /*0014*/ 	.byte	0x00, 0xf5, 0x21, 0x00


	//----- nvinfo : EIATTR_KPARAM_INFO
	.align		4
.L_37:
        /*0018*/ 	.byte	0x04, 0x17
        /*001a*/ 	.short	(.L_39 - .L_38)
.L_38:
        /*001c*/ 	.word	0x00000000
        /*0020*/ 	.short	0x0002
        /*0022*/ 	.short	0x0010
        /*0024*/ 	.byte	0x00, 0xf5, 0x21, 0x00


	//----- nvinfo : EIATTR_KPARAM_INFO
	.align		4
.L_39:
        /*0028*/ 	.byte	0x04, 0x17
        /*002a*/ 	.short	(.L_41 - .L_40)
.L_40:
        /*002c*/ 	.word	0x00000000
        /*0030*/ 	.short	0x0001
        /*0032*/ 	.short	0x0008
        /*0034*/ 	.byte	0x00, 0xf5, 0x21, 0x00


	//----- nvinfo : EIATTR_KPARAM_INFO
	.align		4
.L_41:
        /*0038*/ 	.byte	0x04, 0x17
        /*003a*/ 	.short	(.L_43 - .L_42)
.L_42:
        /*003c*/ 	.word	0x00000000
        /*0040*/ 	.short	0x0000
        /*0042*/ 	.short	0x0000
        /*0044*/ 	.byte	0x00, 0xf0, 0x11, 0x00


	//----- nvinfo : EIATTR_SPARSE_MMA_MASK
	.align		4
.L_43:
        /*0048*/ 	.byte	0x03, 0x50
        /*004a*/ 	.short	0x0000


	//----- nvinfo : EIATTR_MAXREG_COUNT
	.align		4
        /*004c*/ 	.byte	0x03, 0x1b
        /*004e*/ 	.short	0x00ff


	//----- nvinfo : EIATTR_MERCURY_ISA_VERSION
	.align		4
        /*0050*/ 	.byte	0x03, 0x5f
        /*0052*/ 	.short	0x0101


	//----- nvinfo : EIATTR_VRC_CTA_INIT_COUNT
	.align		4
        /*0054*/ 	.byte	0x02, 0x4a
	.zero		1
	.zero		1


	//----- nvinfo : EIATTR_EXIT_INSTR_OFFSETS
	.align		4
        /*0058*/ 	.byte	0x04, 0x1c
        /*005a*/ 	.short	(.L_45 - .L_44)


	//   ....[0]....
.L_44:
        /*005c*/ 	.word	0x000000c0


	//   ....[1]....
        /*0060*/ 	.word	0x00000ac0


	//----- nvinfo : EIATTR_CBANK_PARAM_SIZE
	.align		4
.L_45:
        /*0064*/ 	.byte	0x03, 0x19
        /*0066*/ 	.short	0x0020


	//----- nvinfo : EIATTR_PARAM_CBANK
	.align		4
        /*0068*/ 	.byte	0x04, 0x0a
        /*006a*/ 	.short	(.L_47 - .L_46)
	.align		4
.L_46:
        /*006c*/ 	.word	index@(.nv.constant0._Z7matmul2iPKfS0_Pf)
        /*0070*/ 	.short	0x0380
        /*0072*/ 	.short	0x0020


	//----- nvinfo : EIATTR_SW_WAR
	.align		4
.L_47:
        /*0074*/ 	.byte	0x04, 0x36
        /*0076*/ 	.short	(.L_49 - .L_48)
.L_48:
        /*0078*/ 	.word	0x00000008
.L_49:


//--------------------- .nv.info._Z7matmul1iPKfS0_Pf --------------------------
	.section	.nv.info._Z7matmul1iPKfS0_Pf,"",@"SHT_CUDA_INFO"
	.sectionflags	@""
	.align	4


	//----- nvinfo : EIATTR_CUDA_API_VERSION
	.align		4
        /*0000*/ 	.byte	0x04, 0x37
        /*0002*/ 	.short	(.L_51 - .L_50)
.L_50:
        /*0004*/ 	.word	0x00000082


	//----- nvinfo : EIATTR_KPARAM_INFO
	.align		4
.L_51:
        /*0008*/ 	.byte	0x04, 0x17
        /*000a*/ 	.short	(.L_53 - .L_52)
.L_52:
        /*000c*/ 	.word	0x00000000
        /*0010*/ 	.short	0x0003
        /*0012*/ 	.short	0x0018
        /*0014*/ 	.byte	0x00, 0xf5, 0x21, 0x00


	//----- nvinfo : EIATTR_KPARAM_INFO
	.align		4
.L_53:
        /*0018*/ 	.byte	0x04, 0x17
        /*001a*/ 	.short	(.L_55 - .L_54)
.L_54:
        /*001c*/ 	.word	0x00000000
        /*0020*/ 	.short	0x0002
        /*0022*/ 	.short	0x0010
        /*0024*/ 	.byte	0x00, 0xf5, 0x21, 0x00


	//----- nvinfo : EIATTR_KPARAM_INFO
	.align		4
.L_55:
        /*0028*/ 	.byte	0x04, 0x17
        /*002a*/ 	.short	(.L_57 - .L_56)
.L_56:
        /*002c*/ 	.word	0x00000000
        /*0030*/ 	.short	0x0001
        /*0032*/ 	.short	0x0008
        /*0034*/ 	.byte	0x00, 0xf5, 0x21, 0x00


	//----- nvinfo : EIATTR_KPARAM_INFO
	.align		4
.L_57:
        /*0038*/ 	.byte	0x04, 0x17
        /*003a*/ 	.short	(.L_59 - .L_58)
.L_58:
        /*003c*/ 	.word	0x00000000
        /*0040*/ 	.short	0x0000
        /*0042*/ 	.short	0x0000
        /*0044*/ 	.byte	0x00, 0xf0, 0x11, 0x00


	//----- nvinfo : EIATTR_SPARSE_MMA_MASK
	.align		4
.L_59:
        /*0048*/ 	.byte	0x03, 0x50
        /*004a*/ 	.short	0x0000


	//----- nvinfo : EIATTR_MAXREG_COUNT
	.align		4
        /*004c*/ 	.byte	0x03, 0x1b
        /*004e*/ 	.short	0x00ff


	//----- nvinfo : EIATTR_MERCURY_ISA_VERSION
	.align		4
        /*0050*/ 	.byte	0x03, 0x5f
        /*0052*/ 	.short	0x0101


	//----- nvinfo : EIATTR_VRC_CTA_INIT_COUNT
	.align		4
        /*0054*/ 	.byte	0x02, 0x4a
	.zero		1
	.zero		1


	//----- nvinfo : EIATTR_EXIT_INSTR_OFFSETS
	.align		4
        /*0058*/ 	.byte	0x04, 0x1c
        /*005a*/ 	.short	(.L_61 - .L_60)


	//   ....[0]....
.L_60:
        /*005c*/ 	.word	0x000000d0


	//   ....[1]....
        /*0060*/ 	.word	0x00000950


	//----- nvinfo : EIATTR_CBANK_PARAM_SIZE
	.align		4
.L_61:
        /*0064*/ 	.byte	0x03, 0x19
        /*0066*/ 	.short	0x0020


	//----- nvinfo : EIATTR_PARAM_CBANK
	.align		4
        /*0068*/ 	.byte	0x04, 0x0a
        /*006a*/ 	.short	(.L_63 - .L_62)
	.align		4
.L_62:
        /*006c*/ 	.word	index@(.nv.constant0._Z7matmul1iPKfS0_Pf)
        /*0070*/ 	.short	0x0380
        /*0072*/ 	.short	0x0020


	//----- nvinfo : EIATTR_SW_WAR
	.align		4
.L_63:
        /*0074*/ 	.byte	0x04, 0x36
        /*0076*/ 	.short	(.L_65 - .L_64)
.L_64:
        /*0078*/ 	.word	0x00000008
.L_65:


//--------------------- .nv.callgraph             --------------------------
	.section	.nv.callgraph,"",@"SHT_CUDA_CALLGRAPH"
	.align	4
	.sectionentsize	8
	.align		4
        /*0000*/ 	.word	0x00000000
	.align		4
        /*0004*/ 	.word	0xffffffff
	.align		4
        /*0008*/ 	.word	0x00000000
	.align		4
        /*000c*/ 	.word	0xfffffffe
	.align		4
        /*0010*/ 	.word	0x00000000
	.align		4
        /*0014*/ 	.word	0xfffffffd
	.align		4
        /*0018*/ 	.word	0x00000000
	.align		4
        /*001c*/ 	.word	0xfffffffc


//--------------------- .text._Z7matmul3iPKfS0_Pf --------------------------
	.section	.text._Z7matmul3iPKfS0_Pf,"ax",@progbits
	.align	128
        .global         _Z7matmul3iPKfS0_Pf
        .type           _Z7matmul3iPKfS0_Pf,@function
        .size           _Z7matmul3iPKfS0_Pf,(.L_x_13 - _Z7matmul3iPKfS0_Pf)
        .other          _Z7matmul3iPKfS0_Pf,@"STO_CUDA_ENTRY STV_DEFAULT"
_Z7matmul3iPKfS0_Pf:
.text._Z7matmul3iPKfS0_Pf:
[----:B------:R-:W-:Y:S08]  /*0000*/  LDC R1, c[0x0][0x37c] ;  /* 0x0000df00ff017b82 */ /* 0x000ff00000000800 */
[----:B------:R-:W0:Y:S01]  /*0010*/  LDC R0, c[0x0][0x380] ;  /* 0x0000e000ff007b82 */ /* 0x000e220000000800 */
[----:B------:R-:W1:Y:S01]  /*0020*/  S2R R9, SR_TID.X ;  /* 0x0000000000097919 */ /* 0x000e620000002100 */
[----:B------:R-:W2:Y:S01]  /*0030*/  LDCU.64 UR8, c[0x0][0x358] ;  /* 0x00006b00ff0877ac */ /* 0x000ea20008000a00 */
[----:B------:R-:W-:Y:S01]  /*0040*/  HFMA2 R11, -RZ, RZ, 0, 0 ;  /* 0x00000000ff0b7431 */ /* 0x000fe200000001ff */
[----:B------:R-:W3:Y:S04]  /*0050*/  S2R R2, SR_CTAID.Y ;  /* 0x0000000000027919 */ /* 0x000ee80000002600 */
[----:B------:R-:W4:Y:S01]  /*0060*/  S2UR UR4, SR_CTAID.X ;  /* 0x00000000000479c3 */ /* 0x000f220000002500 */
[C---:B0-----:R-:W-:Y:S01]  /*0070*/  ISETP.GE.AND P0, PT, R0.reuse, 0x1, PT ;  /* 0x000000010000780c */ /* 0x041fe20003f06270 */
[----:B----4-:R-:W-:Y:S01]  /*0080*/  IMAD R19, R0, UR4, RZ ;  /* 0x0000000400137c24 */ /* 0x010fe2000f8e02ff */
[----:B-1----:R-:W-:-:S02]  /*0090*/  LOP3.LUT R18, R9, 0x3f, RZ, 0xc0, !PT ;  /* 0x0000003f09127812 */ /* 0x002fc400078ec0ff */
[----:B------:R-:W-:Y:S02]  /*00a0*/  SHF.R.U32.HI R21, RZ, 0x6, R9 ;  /* 0x00000006ff157819 */ /* 0x000fe40000011609 */
[----:B------:R-:W-:-:S07]  /*00b0*/  SHF.L.U32 R19, R19, 0x6, RZ ;  /* 0x0000000613137819 */ /* 0x000fce00000006ff */
[----:B--23--:R-:W-:Y:S05]  /*00c0*/  @!P0 BRA `(.L_x_0) ;  /* 0x0000000800dc8947 */ /* 0x00cfea0003800000 */
[----:B------:R-:W0:Y:S01]  /*00d0*/  S2UR UR5, SR_CgaCtaId ;  /* 0x00000000000579c3 */ /* 0x000e220000008800 */
[----:B------:R-:W1:Y:S01]  /*00e0*/  LDCU.64 UR6, c[0x0][0x388] ;  /* 0x00007100ff0677ac */ /* 0x000e620008000a00 */
[----:B------:R-:W-:Y:S01]  /*00f0*/  IMAD R6, R21, R0, R18 ;  /* 0x0000000015067224 */ /* 0x000fe200078e0212 */
[----:B------:R-:W-:Y:S01]  /*0100*/  LOP3.LUT R8, R9, 0x3c0, RZ, 0xc0, !PT ;  /* 0x000003c009087812 */ /* 0x000fe200078ec0ff */
[----:B------:R-:W2:Y:S02]  /*0110*/  LDCU.64 UR10, c[0x0][0x390] ;  /* 0x00007200ff0a77ac */ /* 0x000ea40008000a00 */
[----:B------:R-:W-:Y:S01]  /*0120*/  IMAD.WIDE.U32 R6, R6, 0x4, RZ ;  /* 0x0000000406067825 */ /* 0x000fe200078e00ff */
[----:B------:R-:W-:Y:S01]  /*0130*/  LOP3.LUT R8, R8, 0x3f, R9, 0xf8, !PT ;  /* 0x0000003f08087812 */ /* 0x000fe200078ef809 */
[----:B------:R-:W-:Y:S01]  /*0140*/  UMOV UR4, 0x400 ;  /* 0x0000040000047882 */ /* 0x000fe20000000000 */
[----:B------:R-:W-:Y:S01]  /*0150*/  MOV R11, RZ ;  /* 0x000000ff000b7202 */ /* 0x000fe20000000f00 */
[----:B------:R-:W-:-:S04]  /*0160*/  IMAD.WIDE R4, R19, 0x4, R6 ;  /* 0x0000000413047825 */ /* 0x000fc800078e0206 */
[----:B------:R-:W-:Y:S01]  /*0170*/  IMAD.WIDE.U32 R6, R2, 0x100, R6 ;  /* 0x0000010002067825 */ /* 0x000fe200078e0006 */
[----:B-1----:R-:W-:-:S04]  /*0180*/  IADD3 R4, P0, PT, R4, UR6, RZ ;  /* 0x0000000604047c10 */ /* 0x002fc8000ff1e0ff */
[----:B------:R-:W-:Y:S01]  /*0190*/  IADD3.X R3, PT, PT, R5, UR7, RZ, P0, !PT ;  /* 0x0000000705037c10 */ /* 0x000fe200087fe4ff */
[----:B0-----:R-:W-:Y:S01]  /*01a0*/  ULEA UR6, UR5, UR4, 0x18 ;  /* 0x0000000405067291 */ /* 0x001fe2000f8ec0ff */
[----:B--2---:R-:W-:Y:S01]  /*01b0*/  IADD3 R22, P0, PT, R6, UR10, RZ ;  /* 0x0000000a06167c10 */ /* 0x004fe2000ff1e0ff */
[----:B------:R-:W-:Y:S01]  /*01c0*/  UIADD3 UR4, UPT, UPT, UR4, 0x4000, URZ ;  /* 0x0000400004047890 */ /* 0x000fe2000fffe0ff */
[----:B------:R-:W-:Y:S02]  /*01d0*/  SHF.L.U32 R6, R9, 0x2, RZ ;  /* 0x0000000209067819 */ /* 0x000fe400000006ff */
[----:B------:R-:W-:Y:S01]  /*01e0*/  IADD3.X R23, PT, PT, R7, UR11, RZ, P0, !PT ;  /* 0x0000000b07177c10 */ /* 0x000fe200087fe4ff */
[----:B------:R-:W-:Y:S01]  /*01f0*/  ULEA UR4, UR5, UR4, 0x18 ;  /* 0x0000000405047291 */ /* 0x000fe2000f8ec0ff */
[----:B------:R-:W-:Y:S02]  /*0200*/  SHF.L.U32 R7, R0, 0x6, RZ ;  /* 0x0000000600077819 */ /* 0x000fe400000006ff */
[----:B------:R-:W-:-:S02]  /*0210*/  LOP3.LUT R6, R6, 0xf00, RZ, 0xc0, !PT ;  /* 0x00000f0006067812 */ /* 0x000fc400078ec0ff */
[C---:B------:R-:W-:Y:S02]  /*0220*/  LEA R17, R8.reuse, UR6, 0x2 ;  /* 0x0000000608117c11 */ /* 0x040fe4000f8e10ff */
[----:B------:R-:W-:Y:S02]  /*0230*/  LEA R16, R8, UR4, 0x2 ;  /* 0x0000000408107c11 */ /* 0x000fe4000f8e10ff */
[----:B------:R-:W-:Y:S01]  /*0240*/  LEA R5, R18, UR4, 0x2 ;  /* 0x0000000412057c11 */ /* 0x000fe2000f8e10ff */
[----:B------:R-:W-:-:S06]  /*0250*/  UMOV UR4, URZ ;  /* 0x000000ff00047c82 */ /* 0x000fcc0008000000 */
.L_x_1:
[----:B------:R-:W-:Y:S01]  /*0260*/  MOV R8, R4 ;  /* 0x0000000400087202 */ /* 0x000fe20000000f00 */
[----:B------:R-:W2:Y:S01]  /*0270*/  LDG.E R27, desc[UR8][R22.64] ;  /* 0x00000008161b7981 */ /* 0x000ea2000c1e1900 */
[----:B------:R-:W-:-:S05]  /*0280*/  MOV R9, R3 ;  /* 0x0000000300097202 */ /* 0x000fca0000000f00 */
[----:B------:R-:W3:Y:S04]  /*0290*/  LDG.E R8, desc[UR8][R8.64] ;  /* 0x0000000808087981 */ /* 0x000ee8000c1e1900 */
[----:B---3--:R-:W-:Y:S04]  /*02a0*/  STS [R17], R8 ;  /* 0x0000000811007388 */ /* 0x008fe80000000800 */
[----:B--2---:R-:W-:Y:S01]  /*02b0*/  STS [R16], R27 ;  /* 0x0000001b10007388 */ /* 0x004fe20000000800 */
[----:B------:R-:W-:Y:S06]  /*02c0*/  BAR.SYNC.DEFER_BLOCKING 0x0 ;  /* 0x0000000000007b1d */ /* 0x000fec0000010000 */
[----:B------:R-:W-:Y:S04]  /*02d0*/  LDS R10, [R5] ;  /* 0x00000000050a7984 */ /* 0x000fe80000000800 */
[----:B------:R-:W0:Y:S04]  /*02e0*/  LDS.128 R12, [R6+UR6] ;  /* 0x00000006060c7984 */ /* 0x000e280008000c00 */
[----:B------:R-:W1:Y:S04]  /*02f0*/  LDS R29, [R5+0x100] ;  /* 0x00010000051d7984 */ /* 0x000e680000000800 */
[----:B------:R-:W2:Y:S04]  /*0300*/  LDS R25, [R5+0x200] ;  /* 0x0002000005197984 */ /* 0x000ea80000000800 */
[----:B------:R-:W3:Y:S04]  /*0310*/  LDS R24, [R5+0x300] ;  /* 0x0003000005187984 */ /* 0x000ee80000000800 */
[----:B------:R-:W-:Y:S04]  /*0320*/  LDS R27, [R5+0x700] ;  /* 0x00070000051b7984 */ /* 0x000fe80000000800 */
[----:B------:R-:W-:Y:S01]  /*0330*/  LDS R26, [R5+0x3c00] ;  /* 0x003c0000051a7984 */ /* 0x000fe20000000800 */
[----:B0-----:R-:W-:-:S03]  /*0340*/  FFMA R10, R12, R10, R11 ;  /* 0x0000000a0c0a7223 */ /* 0x001fc6000000000b */
[----:B------:R-:W-:Y:S01]  /*0350*/  LDS R12, [R5+0x500] ;  /* 0x00050000050c7984 */ /* 0x000fe20000000800 */
[----:B-1----:R-:W-:-:S03]  /*0360*/  FFMA R20, R29, R13, R10 ;  /* 0x0000000d1d147223 */ /* 0x002fc6000000000a */
[----:B------:R-:W-:Y:S04]  /*0370*/  LDS R13, [R5+0x400] ;  /* 0x00040000050d7984 */ /* 0x000fe80000000800 */
[----:B------:R-:W0:Y:S01]  /*0380*/  LDS.128 R8, [R6+UR6+0x10] ;  /* 0x0000100606087984 */ /* 0x000e220008000c00 */
[----:B--2---:R-:W-:-:S03]  /*0390*/  FFMA R14, R25, R14, R20 ;  /* 0x0000000e190e7223 */ /* 0x004fc60000000014 */
[----:B------:R-:W1:Y:S01]  /*03a0*/  LDS R25, [R5+0x600] ;  /* 0x0006000005197984 */ /* 0x000e620000000800 */
[----:B---3--:R-:W-:-:S04]  /*03b0*/  FFMA R15, R24, R15, R14 ;  /* 0x0000000f180f7223 */ /* 0x008fc8000000000e */
[----:B0-----:R-:W-:Y:S02]  /*03c0*/  FFMA R13, R8, R13, R15 ;  /* 0x0000000d080d7223 */ /* 0x001fe4000000000f */
[----:B------:R-:W-:Y:S02]  /*03d0*/  LDS R8, [R5+0x900] ;  /* 0x0009000005087984 */ /* 0x000fe40000000800 */
[----:B------:R-:W-:Y:S02]  /*03e0*/  FFMA R20, R12, R9, R13 ;  /* 0x000000090c147223 */ /* 0x000fe4000000000d */
[----:B------:R-:W-:Y:S04]  /*03f0*/  LDS R9, [R5+0x800] ;  /* 0x0008000005097984 */ /* 0x000fe80000000800 */
[----:B------:R-:W0:Y:S01]  /*0400*/  LDS.128 R12, [R6+UR6+0x20] ;  /* 0x00002006060c7984 */ /* 0x000e220008000c00 */
[----:B-1----:R-:W-:-:S03]  /*0410*/  FFMA R10, R25, R10, R20 ;  /* 0x0000000a190a7223 */ /* 0x002fc60000000014 */
[----:B------:R-:W1:Y:S01]  /*0420*/  LDS R25, [R5+0xa00] ;  /* 0x000a000005197984 */ /* 0x000e620000000800 */
[----:B------:R-:W-:-:S03]  /*0430*/  FFMA R11, R27, R11, R10 ;  /* 0x0000000b1b0b7223 */ /* 0x000fc6000000000a */
[----:B------:R-:W2:Y:S01]  /*0440*/  LDS R27, [R5+0xb00] ;  /* 0x000b0000051b7984 */ /* 0x000ea20000000800 */
[----:B0-----:R-:W-:-:S03]  /*0450*/  FFMA R9, R12, R9, R11 ;  /* 0x000000090c097223 */ /* 0x001fc6000000000b */
[----:B------:R-:W-:Y:S01]  /*0460*/  LDS R12, [R5+0xd00] ;  /* 0x000d0000050c7984 */ /* 0x000fe20000000800 */
[----:B------:R-:W-:-:S03]  /*0470*/  FFMA R20, R8, R13, R9 ;  /* 0x0000000d08147223 */ /* 0x000fc60000000009 */
[----:B------:R-:W-:Y:S04]  /*0480*/  LDS R13, [R5+0xc00] ;  /* 0x000c0000050d7984 */ /* 0x000fe80000000800 */
[----:B------:R-:W0:Y:S01]  /*0490*/  LDS.128 R8, [R6+UR6+0x30] ;  /* 0x0000300606087984 */ /* 0x000e220008000c00 */
[----:B-1----:R-:W-:-:S03]  /*04a0*/  FFMA R14, R25, R14, R20 ;  /* 0x0000000e190e7223 */ /* 0x002fc60000000014 */
[----:B------:R-:W1:Y:S01]  /*04b0*/  LDS R25, [R5+0xe00] ;  /* 0x000e000005197984 */ /* 0x000e620000000800 */
[----:B--2---:R-:W-:-:S03]  /*04c0*/  FFMA R15, R27, R15, R14 ;  /* 0x0000000f1b0f7223 */ /* 0x004fc6000000000e */
        /* <DEDUP_REMOVED lines=88> */
[----:B------:R-:W-:Y:S01]  /*0a50*/  LDS R20, [R5+0x3900] ;  /* 0x0039000005147984 */ /* 0x000fe20000000800 */
[----:B--2---:R-:W-:-:S03]  /*0a60*/  FFMA R15, R27, R15, R14 ;  /* 0x0000000f1b0f7223 */ /* 0x004fc6000000000e */
[----:B------:R-:W1:Y:S04]  /*0a70*/  LDS R27, [R5+0x3600] ;  /* 0x00360000051b7984 */ /* 0x000e680000000800 */
[----:B------:R-:W-:Y:S01]  /*0a80*/  LDS R25, [R5+0x3a00] ;  /* 0x003a000005197984 */ /* 0x000fe20000000800 */
[----:B0-----:R-:W-:-:S03]  /*0a90*/  FFMA R13, R8, R13, R15 ;  /* 0x0000000d080d7223 */ /* 0x001fc6000000000f */
[----:B------:R-:W0:Y:S01]  /*0aa0*/  LDS R8, [R5+0x3700] ;  /* 0x0037000005087984 */ /* 0x000e220000000800 */
[----:B------:R-:W-:-:S03]  /*0ab0*/  FFMA R24, R12, R9, R13 ;  /* 0x000000090c187223 */ /* 0x000fc6000000000d */
[----:B------:R-:W-:Y:S04]  /*0ac0*/  LDS R9, [R5+0x3800] ;  /* 0x0038000005097984 */ /* 0x000fe80000000800 */
[----:B------:R-:W2:Y:S01]  /*0ad0*/  LDS.128 R12, [R6+UR6+0xe0] ;  /* 0x0000e006060c7984 */ /* 0x000ea20008000c00 */
[----:B-1----:R-:W-:-:S04]  /*0ae0*/  FFMA R27, R27, R10, R24 ;  /* 0x0000000a1b1b7223 */ /* 0x002fc80000000018 */
[----:B0-----:R-:W-:-:S04]  /*0af0*/  FFMA R11, R8, R11, R27 ;  /* 0x0000000b080b7223 */ /* 0x001fc8000000001b */
[----:B--2---:R-:W-:Y:S02]  /*0b00*/  FFMA R9, R12, R9, R11 ;  /* 0x000000090c097223 */ /* 0x004fe4000000000b */
[----:B------:R-:W0:Y:S02]  /*0b10*/  LDS R12, [R5+0x3b00] ;  /* 0x003b0000050c7984 */ /* 0x000e240000000800 */
[----:B------:R-:W-:Y:S02]  /*0b20*/  FFMA R24, R20, R13, R9 ;  /* 0x0000000d14187223 */ /* 0x000fe40000000009 */
[----:B------:R-:W1:Y:S04]  /*0b30*/  LDS.128 R8, [R6+UR6+0xf0] ;  /* 0x0000f00606087984 */ /* 0x000e680008000c00 */
[----:B------:R-:W2:Y:S01]  /*0b40*/  LDS R20, [R5+0x3d00] ;  /* 0x003d000005147984 */ /* 0x000ea20000000800 */
[----:B------:R-:W-:-:S03]  /*0b50*/  FFMA R25, R25, R14, R24 ;  /* 0x0000000e19197223 */ /* 0x000fc60000000018 */
[----:B------:R-:W3:Y:S04]  /*0b60*/  LDS R13, [R5+0x3e00] ;  /* 0x003e0000050d7984 */ /* 0x000ee80000000800 */
[----:B------:R-:W4:Y:S01]  /*0b70*/  LDS R14, [R5+0x3f00] ;  /* 0x003f0000050e7984 */ /* 0x000f220000000800 */
[----:B------:R-:W-:Y:S01]  /*0b80*/  UIADD3 UR4, UPT, UPT, UR4, 0x40, URZ ;  /* 0x0000004004047890 */ /* 0x000fe2000fffe0ff */
[----:B------:R-:W-:Y:S05]  /*0b90*/  BAR.SYNC.DEFER_BLOCKING 0x0 ;  /* 0x0000000000007b1d */ /* 0x000fea0000010000 */
[----:B------:R-:W-:-:S02]  /*0ba0*/  ISETP.LE.AND P0, PT, R0, UR4, PT ;  /* 0x0000000400007c0c */ /* 0x000fc4000bf03270 */
[----:B------:R-:W-:Y:S01]  /*0bb0*/  IADD3 R4, P1, PT, R4, 0x100, RZ ;  /* 0x0000010004047810 */ /* 0x000fe20007f3e0ff */
[----:B0-----:R-:W-:-:S04]  /*0bc0*/  FFMA R15, R12, R15, R25 ;  /* 0x0000000f0c0f7223 */ /* 0x001fc80000000019 */
[----:B-1----:R-:W-:-:S04]  /*0bd0*/  FFMA R15, R8, R26, R15 ;  /* 0x0000001a080f7223 */ /* 0x002fc8000000000f */
[----:B--2---:R-:W-:-:S04]  /*0be0*/  FFMA R20, R20, R9, R15 ;  /* 0x0000000914147223 */ /* 0x004fc8000000000f */
[----:B---3--:R-:W-:Y:S01]  /*0bf0*/  FFMA R13, R13, R10, R20 ;  /* 0x0000000a0d0d7223 */ /* 0x008fe20000000014 */
[----:B------:R-:W-:Y:S01]  /*0c00*/  IMAD.WIDE.U32 R22, R7, 0x4, R22 ;  /* 0x0000000407167825 */ /* 0x000fe200078e0016 */
[----:B------:R-:W-:-:S03]  /*0c10*/  IADD3.X R3, PT, PT, RZ, R3, RZ, P1, !PT ;  /* 0x00000003ff037210 */ /* 0x000fc60000ffe4ff */
[----:B----4-:R-:W-:Y:S01]  /*0c20*/  FFMA R11, R14, R11, R13 ;  /* 0x0000000b0e0b7223 */ /* 0x010fe2000000000d */
[----:B------:R-:W-:Y:S06]  /*0c30*/  @!P0 BRA `(.L_x_1) ;  /* 0xfffffff400888947 */ /* 0x000fec000383ffff */
.L_x_0:
[----:B------:R-:W0:Y:S01]  /*0c40*/  LDCU.64 UR4, c[0x0][0x398] ;  /* 0x00007300ff0477ac */ /* 0x000e220008000a00 */
[----:B------:R-:W-:Y:S01]  /*0c50*/  IMAD R21, R21, R0, R18 ;  /* 0x0000000015157224 */ /* 0x000fe200078e0212 */
[----:B------:R-:W-:-:S04]  /*0c60*/  LEA R2, R2, R19, 0x6 ;  /* 0x0000001302027211 */ /* 0x000fc800078e30ff */
[----:B------:R-:W-:Y:S02]  /*0c70*/  SHF.R.S32.HI R3, RZ, 0x1f, R21 ;  /* 0x0000001fff037819 */ /* 0x000fe40000011415 */
[----:B------:R-:W-:-:S04]  /*0c80*/  IADD3 R0, P0, PT, R21, R2, RZ ;  /* 0x0000000215007210 */ /* 0x000fc80007f1e0ff */
[----:B------:R-:W-:Y:S02]  /*0c90*/  LEA.HI.X.SX32 R3, R2, R3, 0x1, P0 ;  /* 0x0000000302037211 */ /* 0x000fe400000f0eff */
[----:B0-----:R-:W-:-:S04]  /*0ca0*/  LEA R2, P0, R0, UR4, 0x2 ;  /* 0x0000000400027c11 */ /* 0x001fc8000f8010ff */
[----:B------:R-:W-:-:S05]  /*0cb0*/  LEA.HI.X R3, R0, UR5, R3, 0x2, P0 ;  /* 0x0000000500037c11 */ /* 0x000fca00080f1403 */
[----:B------:R-:W2:Y:S02]  /*0cc0*/  LDG.E R0, desc[UR8][R2.64] ;  /* 0x0000000802007981 */ /* 0x000ea4000c1e1900 */
[----:B--2---:R-:W-:-:S05]  /*0cd0*/  FADD R11, R0, R11 ;  /* 0x0000000b000b7221 */ /* 0x004fca0000000000 */
[----:B------:R-:W-:Y:S01]  /*0ce0*/  STG.E desc[UR8][R2.64], R11 ;  /* 0x0000000b02007986 */ /* 0x000fe2000c101908 */
[----:B------:R-:W-:Y:S05]  /*0cf0*/  EXIT ;  /* 0x000000000000794d */ /* 0x000fea0003800000 */
.L_x_2:
[----:B------:R-:W-:-:S00]  /*0d00*/  BRA `(.L_x_2) ;  /* 0xfffffffc00fc7947 */ /* 0x000fc0000383ffff */
[----:B------:R-:W-:-:S00]  /*0d10*/  NOP ;  /* 0x0000000000007918 */ /* 0x000fc00000000000 */
        /* <DEDUP_REMOVED lines=14> */
.L_x_13:


//--------------------- .text._Z7matmul2iPKfS0_Pf --------------------------
	.section	.text._Z7matmul2iPKfS0_Pf,"ax",@progbits
	.align	128
        .global         _Z7matmul2iPKfS0_Pf
        .type           _Z7matmul2iPKfS0_Pf,@function
        .size           _Z7matmul2iPKfS0_Pf,(.L_x_14 - _Z7matmul2iPKfS0_Pf)
        .other          _Z7matmul2iPKfS0_Pf,@"STO_CUDA_ENTRY STV_DEFAULT"
_Z7matmul2iPKfS0_Pf:
.text._Z7matmul2iPKfS0_Pf:
[----:B------:R-:W-:Y:S01]  /*0000*/  LDC R1, c[0x0][0x37c] ;  /* 0x0000df00ff017b82 */ /* 0x000fe20000000800 */
[----:B------:R-:W0:Y:S07]  /*0010*/  S2R R3, SR_TID.X ;  /* 0x0000000000037919 */ /* 0x000e2e0000002100 */
[----:B------:R-:W0:Y:S01]  /*0020*/  LDC R0, c[0x0][0x360] ;  /* 0x0000d800ff007b82 */ /* 0x000e220000000800 */
[----:B------:R-:W1:Y:S01]  /*0030*/  LDCU UR20, c[0x0][0x380] ;  /* 0x00007000ff1477ac */ /* 0x000e620008000800 */
[----:B------:R-:W2:Y:S06]  /*0040*/  S2R R2, SR_TID.Y ;  /* 0x0000000000027919 */ /* 0x000eac0000002200 */
[----:B------:R-:W0:Y:S08]  /*0050*/  S2UR UR4, SR_CTAID.X ;  /* 0x00000000000479c3 */ /* 0x000e300000002500 */
[----:B------:R-:W2:Y:S08]  /*0060*/  S2UR UR5, SR_CTAID.Y ;  /* 0x00000000000579c3 */ /* 0x000eb00000002600 */
[----:B------:R-:W2:Y:S01]  /*0070*/  LDC R13, c[0x0][0x364] ;  /* 0x0000d900ff0d7b82 */ /* 0x000ea20000000800 */
[----:B0-----:R-:W-:-:S02]  /*0080*/  IMAD R0, R0, UR4, R3 ;  /* 0x0000000400007c24 */ /* 0x001fc4000f8e0203 */
[----:B--2---:R-:W-:-:S05]  /*0090*/  IMAD R13, R13, UR5, R2 ;  /* 0x000000050d0d7c24 */ /* 0x004fca000f8e0202 */
[----:B------:R-:W-:-:S04]  /*00a0*/  VIMNMX R2, PT, PT, R0, R13, !PT ;  /* 0x0000000d00027248 */ /* 0x000fc80007fe0100 */
[----:B-1----:R-:W-:-:S13]  /*00b0*/  ISETP.GE.AND P0, PT, R2, UR20, PT ;  /* 0x0000001402007c0c */ /* 0x002fda000bf06270 */
[----:B------:R-:W-:Y:S05]  /*00c0*/  @P0 EXIT ;  /* 0x000000000000094d */ /* 0x000fea0003800000 */
[----:B------:R-:W-:Y:S01]  /*00d0*/  UISETP.GE.U32.AND UP0, UPT, UR20, 0x8, UPT ;  /* 0x000000081400788c */ /* 0x000fe2000bf06070 */
[----:B------:R-:W-:Y:S02]  /*00e0*/  HFMA2 R12, -RZ, RZ, 0, 0 ;  /* 0x00000000ff0c7431 */ /* 0x000fe400000001ff */
[----:B------:R-:W-:Y:S01]  /*00f0*/  IMAD R13, R13, UR20, RZ ;  /* 0x000000140d0d7c24 */ /* 0x000fe2000f8e02ff */
[----:B------:R-:W-:Y:S01]  /*0100*/  UMOV UR4, URZ ;  /* 0x000000ff00047c82 */ /* 0x000fe20008000000 */
[----:B------:R-:W0:Y:S04]  /*0110*/  LDCU.64 UR18, c[0x0][0x358] ;  /* 0x00006b00ff1277ac */ /* 0x000e280008000a00 */
[----:B------:R-:W-:Y:S05]  /*0120*/  BRA.U !UP0, `(.L_x_3) ;  /* 0x0000000508007547 */ /* 0x000fea000b800000 */
[----:B------:R-:W1:Y:S01]  /*0130*/  LDC.64 R2, c[0x0][0x388] ;  /* 0x0000e200ff027b82 */ /* 0x000e620000000a00 */
[----:B------:R-:W2:Y:S01]  /*0140*/  LDCU.64 UR22, c[0x0][0x390] ;  /* 0x00007200ff1677ac */ /* 0x000ea20008000a00 */
[----:B------:R-:W-:Y:S02]  /*0150*/  MOV R12, RZ ;  /* 0x000000ff000c7202 */ /* 0x000fe40000000f00 */
[----:B------:R-:W-:Y:S01]  /*0160*/  MOV R14, R0 ;  /* 0x00000000000e7202 */ /* 0x000fe20000000f00 */
[----:B------:R-:W-:-:S04]  /*0170*/  ULOP3.LUT UR4, UR20, 0x7ffffff8, URZ, 0xc0, !UPT ;  /* 0x7ffffff814047892 */ /* 0x000fc8000f8ec0ff */
[----:B------:R-:W-:Y:S02]  /*0180*/  UIADD3 UR5, UPT, UPT, -UR4, URZ, URZ ;  /* 0x000000ff04057290 */ /* 0x000fe4000fffe1ff */
[----:B--2---:R-:W-:Y:S02]  /*0190*/  UIMAD.WIDE UR6, UR20, 0x8, UR22 ;  /* 0x00000008140678a5 */ /* 0x004fe4000f8e0216 */
[----:B------:R-:W-:Y:S02]  /*01a0*/  UIMAD.WIDE UR8, UR20, 0xc, UR22 ;  /* 0x0000000c140878a5 */ /* 0x000fe4000f8e0216 */
[----:B------:R-:W-:Y:S01]  /*01b0*/  UIMAD.WIDE UR10, UR20, 0x10, UR22 ;  /* 0x00000010140a78a5 */ /* 0x000fe2000f8e0216 */
[----:B-1----:R-:W-:Y:S01]  /*01c0*/  IMAD.WIDE.U32 R2, R13, 0x4, R2 ;  /* 0x000000040d027825 */ /* 0x002fe200078e0002 */
[----:B------:R-:W-:Y:S02]  /*01d0*/  UIMAD.WIDE UR12, UR20, 0x14, UR22 ;  /* 0x00000014140c78a5 */ /* 0x000fe4000f8e0216 */
[----:B------:R-:W-:Y:S01]  /*01e0*/  UIMAD.WIDE UR14, UR20, 0x18, UR22 ;  /* 0x00000018140e78a5 */ /* 0x000fe2000f8e0216 */
[----:B------:R-:W-:Y:S01]  /*01f0*/  IADD3 R2, P0, PT, R2, 0x10, RZ ;  /* 0x0000001002027810 */ /* 0x000fe20007f1e0ff */
[----:B------:R-:W-:-:S03]  /*0200*/  UIMAD.WIDE UR16, UR20, 0x1c, UR22 ;  /* 0x0000001c141078a5 */ /* 0x000fc6000f8e0216 */
[----:B------:R-:W-:-:S09]  /*0210*/  IADD3.X R3, PT, PT, RZ, R3, RZ, P0, !PT ;  /* 0x00000003ff037210 */ /* 0x000fd200007fe4ff */
.L_x_4:
[----:B------:R-:W-:Y:S01]  /*0220*/  UIMAD.WIDE UR24, UR20, 0x4, UR22 ;  /* 0x00000004141878a5 */ /* 0x000fe2000f8e0216 */
[----:B------:R-:W-:Y:S01]  /*0230*/  MOV R23, 0x4 ;  /* 0x0000000400177802 */ /* 0x000fe20000000f00 */
[----:B------:R-:W-:Y:S01]  /*0240*/  HFMA2 R25, -RZ, RZ, 0, 2.384185791015625e-07 ;  /* 0x00000004ff197431 */ /* 0x000fe200000001ff */
[----:B0-----:R-:W2:Y:S03]  /*0250*/  LDG.E R21, desc[UR18][R2.64+-0x10] ;  /* 0xfffff01202157981 */ /* 0x001ea6000c1e1900 */
[----:B------:R-:W-:Y:S01]  /*0260*/  IMAD.WIDE R22, R14, R23, UR22 ;  /* 0x000000160e167e25 */ /* 0x000fe2000f8e0217 */
[----:B------:R-:W-:-:S03]  /*0270*/  MOV R8, UR24 ;  /* 0x0000001800087c02 */ /* 0x000fc60008000f00 */
[----:B------:R-:W-:Y:S01]  /*0280*/  HFMA2 R5, -RZ, RZ, 0, 2.384185791015625e-07 ;  /* 0x00000004ff057431 */ /* 0x000fe200000001ff */
[----:B------:R-:W-:Y:S01]  /*0290*/  MOV R9, UR25 ;  /* 0x0000001900097c02 */ /* 0x000fe20008000f00 */
[----:B------:R-:W3:Y:S01]  /*02a0*/  LDG.E R19, desc[UR18][R2.64+-0xc] ;  /* 0xfffff41202137981 */ /* 0x000ee2000c1e1900 */
[----:B------:R-:W-:Y:S01]  /*02b0*/  MOV R11, 0x4 ;  /* 0x00000004000b7802 */ /* 0x000fe20000000f00 */
[C---:B------:R-:W-:Y:S02]  /*02c0*/  IMAD.WIDE R8, R14.reuse, 0x4, R8 ;  /* 0x000000040e087825 */ /* 0x040fe400078e0208 */
[----:B------:R-:W2:Y:S02]  /*02d0*/  LDG.E R22, desc[UR18][R22.64] ;  /* 0x0000001216167981 */ /* 0x000ea4000c1e1900 */
[C---:B------:R-:W-:Y:S02]  /*02e0*/  IMAD.WIDE R24, R14.reuse, R25, UR6 ;  /* 0x000000060e187e25 */ /* 0x040fe4000f8e0219 */
[----:B------:R0:W3:Y:S01]  /*02f0*/  LDG.E R20, desc[UR18][R8.64] ;  /* 0x0000001208147981 */ /* 0x0000e2000c1e1900 */
[----:B------:R-:W-:Y:S01]  /*0300*/  MOV R7, 0x4 ;  /* 0x0000000400077802 */ /* 0x000fe20000000f00 */
[----:B------:R-:W-:-:S02]  /*0310*/  IMAD.WIDE R10, R14, R11, UR8 ;  /* 0x000000080e0a7e25 */ /* 0x000fc4000f8e020b */
[----:B------:R-:W4:Y:S04]  /*0320*/  LDG.E R18, desc[UR18][R24.64] ;  /* 0x0000001218127981 */ /* 0x000f28000c1e1900 */
[----:B------:R-:W4:Y:S01]  /*0330*/  LDG.E R17, desc[UR18][R2.64+-0x8] ;  /* 0xfffff81202117981 */ /* 0x000f22000c1e1900 */
[----:B------:R-:W-:-:S04]  /*0340*/  IMAD.WIDE R4, R14, R5, UR10 ;  /* 0x0000000a0e047e25 */ /* 0x000fc8000f8e0205 */
[----:B------:R-:W-:Y:S01]  /*0350*/  HFMA2 R27, -RZ, RZ, 0, 2.384185791015625e-07 ;  /* 0x00000004ff1b7431 */ /* 0x000fe200000001ff */
[----:B------:R1:W5:Y:S01]  /*0360*/  LDG.E R16, desc[UR18][R10.64] ;  /* 0x000000120a107981 */ /* 0x000362000c1e1900 */
[----:B------:R-:W-:-:S03]  /*0370*/  IMAD.WIDE R6, R14, R7, UR12 ;  /* 0x0000000c0e067e25 */ /* 0x000fc6000f8e0207 */
[----:B------:R-:W5:Y:S01]  /*0380*/  LDG.E R15, desc[UR18][R2.64+-0x4] ;  /* 0xfffffc12020f7981 */ /* 0x000f62000c1e1900 */
[----:B0-----:R-:W-:-:S03]  /*0390*/  IMAD.MOV.U32 R9, RZ, RZ, 0x4 ;  /* 0x00000004ff097424 */ /* 0x001fc600078e00ff */
[----:B------:R0:W5:Y:S01]  /*03a0*/  LDG.E R4, desc[UR18][R4.64] ;  /* 0x0000001204047981 */ /* 0x000162000c1e1900 */
[----:B------:R-:W-:-:S03]  /*03b0*/  IMAD.WIDE R8, R14, R9, UR14 ;  /* 0x0000000e0e087e25 */ /* 0x000fc6000f8e0209 */
[----:B------:R-:W5:Y:S01]  /*03c0*/  LDG.E R23, desc[UR18][R2.64] ;  /* 0x0000001202177981 */ /* 0x000f62000c1e1900 */
[----:B-1----:R-:W-:-:S03]  /*03d0*/  IMAD.WIDE R10, R14, R27, UR16 ;  /* 0x000000100e0a7e25 */ /* 0x002fc6000f8e021b */
[----:B------:R-:W5:Y:S04]  /*03e0*/  LDG.E R7, desc[UR18][R6.64] ;  /* 0x0000001206077981 */ /* 0x000f68000c1e1900 */
[----:B------:R-:W5:Y:S04]  /*03f0*/  LDG.E R24, desc[UR18][R2.64+0x4] ;  /* 0x0000041202187981 */ /* 0x000f68000c1e1900 */
[----:B------:R-:W5:Y:S04]  /*0400*/  LDG.E R8, desc[UR18][R8.64] ;  /* 0x0000001208087981 */ /* 0x000f68000c1e1900 */
[----:B------:R-:W5:Y:S04]  /*0410*/  LDG.E R25, desc[UR18][R2.64+0x8] ;  /* 0x0000081202197981 */ /* 0x000f68000c1e1900 */
[----:B------:R-:W5:Y:S04]  /*0420*/  LDG.E R10, desc[UR18][R10.64] ;  /* 0x000000120a0a7981 */ /* 0x000f68000c1e1900 */
[----:B------:R1:W5:Y:S01]  /*0430*/  LDG.E R27, desc[UR18][R2.64+0xc] ;  /* 0x00000c12021b7981 */ /* 0x000362000c1e1900 */
[----:B------:R-:W-:-:S04]  /*0440*/  UIADD3 UR5, UPT, UPT, UR5, 0x8, URZ ;  /* 0x0000000805057890 */ /* 0x000fc8000fffe0ff */
[----:B------:R-:W-:Y:S01]  /*0450*/  UISETP.NE.AND UP0, UPT, UR5, URZ, UPT ;  /* 0x000000ff0500728c */ /* 0x000fe2000bf05270 */
[----:B0-----:R-:W-:Y:S02]  /*0460*/  MOV R5, UR20 ;  /* 0x0000001400057c02 */ /* 0x001fe40008000f00 */
[----:B-1----:R-:W-:Y:S02]  /*0470*/  IADD3 R2, P0, PT, R2, 0x20, RZ ;  /* 0x0000002002027810 */ /* 0x002fe40007f1e0ff */
[----:B------:R-:W-:Y:S02]  /*0480*/  LEA R14, R5, R14, 0x3 ;  /* 0x0000000e050e7211 */ /* 0x000fe400078e18ff */
[----:B------:R-:W-:Y:S01]  /*0490*/  IADD3.X R3, PT, PT, RZ, R3, RZ, P0, !PT ;  /* 0x00000003ff037210 */ /* 0x000fe200007fe4ff */
[----:B--2---:R-:W-:-:S04]  /*04a0*/  FFMA R22, R21, R22, R12 ;  /* 0x0000001615167223 */ /* 0x004fc8000000000c */
[----:B---3--:R-:W-:-:S04]  /*04b0*/  FFMA R20, R19, R20, R22 ;  /* 0x0000001413147223 */ /* 0x008fc80000000016 */
[----:B----4-:R-:W-:-:S04]  /*04c0*/  FFMA R18, R17, R18, R20 ;  /* 0x0000001211127223 */ /* 0x010fc80000000014 */
[----:B-----5:R-:W-:-:S04]  /*04d0*/  FFMA R16, R15, R16, R18 ;  /* 0x000000100f107223 */ /* 0x020fc80000000012 */
[----:B------:R-:W-:-:S04]  /*04e0*/  FFMA R23, R23, R4, R16 ;  /* 0x0000000417177223 */ /* 0x000fc80000000010 */
[----:B------:R-:W-:-:S04]  /*04f0*/  FFMA R24, R24, R7, R23 ;  /* 0x0000000718187223 */ /* 0x000fc80000000017 */
[----:B------:R-:W-:-:S04]  /*0500*/  FFMA R8, R25, R8, R24 ;  /* 0x0000000819087223 */ /* 0x000fc80000000018 */
[----:B------:R-:W-:Y:S01]  /*0510*/  FFMA R12, R27, R10, R8 ;  /* 0x0000000a1b0c7223 */ /* 0x000fe20000000008 */
[----:B------:R-:W-:Y:S06]  /*0520*/  BRA.U UP0, `(.L_x_4) ;  /* 0xfffffffd003c7547 */ /* 0x000fec000b83ffff */
.L_x_3:
[----:B------:R-:W-:-:S04]  /*0530*/  ULOP3.LUT UR6, UR20, 0x7, URZ, 0xc0, !UPT ;  /* 0x0000000714067892 */ /* 0x000fc8000f8ec0ff */
[----:B------:R-:W-:-:S09]  /*0540*/  UISETP.NE.AND UP0, UPT, UR6, URZ, UPT ;  /* 0x000000ff0600728c */ /* 0x000fd2000bf05270 */
[----:B------:R-:W-:Y:S05]  /*0550*/  BRA.U !UP0, `(.L_x_5) ;  /* 0x0000000508407547 */ /* 0x000fea000b800000 */
[----:B------:R-:W-:Y:S02]  /*0560*/  UISETP.GE.U32.AND UP0, UPT, UR6, 0x4, UPT ;  /* 0x000000040600788c */ /* 0x000fe4000bf06070 */
[----:B------:R-:W-:-:S04]  /*0570*/  ULOP3.LUT UR5, UR20, 0x3, URZ, 0xc0, !UPT ;  /* 0x0000000314057892 */ /* 0x000fc8000f8ec0ff */
[----:B------:R-:W-:-:S03]  /*0580*/  UISETP.NE.AND UP1, UPT, UR5, URZ, UPT ;  /* 0x000000ff0500728c */ /* 0x000fc6000bf25270 */
[----:B------:R-:W-:Y:S08]  /*0590*/  BRA.U !UP0, `(.L_x_6) ;  /* 0x00000001087c7547 */ /* 0x000ff0000b800000 */
[----:B------:R-:W1:Y:S01]  /*05a0*/  LDC.64 R6, c[0x0][0x390] ;  /* 0x0000e400ff067b82 */ /* 0x000e620000000a00 */
[----:B------:R-:W2:Y:S01]  /*05b0*/  LDCU.64 UR6, c[0x0][0x388] ;  /* 0x00007100ff0677ac */ /* 0x000ea20008000a00 */
[----:B------:R-:W-:Y:S02]  /*05c0*/  MOV R9, UR4 ;  /* 0x0000000400097c02 */ /* 0x000fe40008000f00 */
[C---:B------:R-:W-:Y:S02]  /*05d0*/  IADD3 R3, PT, PT, R13.reuse, UR4, RZ ;  /* 0x000000040d037c10 */ /* 0x040fe4000fffe0ff */
[----:B------:R-:W-:Y:S01]  /*05e0*/  IADD3 R10, P0, PT, R13, UR4, RZ ;  /* 0x000000040d0a7c10 */ /* 0x000fe2000ff1e0ff */
[----:B------:R-:W-:Y:S01]  /*05f0*/  IMAD R9, R9, UR20, R0 ;  /* 0x0000001409097c24 */ /* 0x000fe2000f8e0200 */
[----:B------:R-:W3:Y:S01]  /*0600*/  LDC.64 R4, c[0x0][0x388] ;  /* 0x0000e200ff047b82 */ /* 0x000ee20000000a00 */
[----:B------:R-:W-:Y:S02]  /*0610*/  MOV R11, UR20 ;  /* 0x00000014000b7c02 */ /* 0x000fe40008000f00 */
[----:B------:R-:W-:Y:S01]  /*0620*/  MOV R15, UR20 ;  /* 0x00000014000f7c02 */ /* 0x000fe20008000f00 */
[----:B-1----:R-:W-:Y:S01]  /*0630*/  IMAD.WIDE R6, R9, 0x4, R6 ;  /* 0x0000000409067825 */ /* 0x002fe200078e0206 */
[----:B------:R-:W-:-:S05]  /*0640*/  MOV R9, UR20 ;  /* 0x0000001400097c02 */ /* 0x000fca0008000f00 */
[----:B------:R-:W-:Y:S02]  /*0650*/  IMAD.WIDE R8, R9, 0x4, R6 ;  /* 0x0000000409087825 */ /* 0x000fe400078e0206 */
[----:B0-----:R-:W4:Y:S02]  /*0660*/  LDG.E R6, desc[UR18][R6.64] ;  /* 0x0000001206067981 */ /* 0x001f24000c1e1900 */
[----:B---3--:R-:W-:Y:S02]  /*0670*/  IMAD.WIDE.U32 R4, R3, 0x4, R4 ;  /* 0x0000000403047825 */ /* 0x008fe400078e0004 */
[----:B------:R-:W3:Y:S02]  /*0680*/  LDG.E R17, desc[UR18][R8.64] ;  /* 0x0000001208117981 */ /* 0x000ee4000c1e1900 */
[----:B------:R-:W-:Y:S01]  /*0690*/  IMAD.X R3, RZ, RZ, RZ, P0 ;  /* 0x000000ffff037224 */ /* 0x000fe200000e06ff */
[C---:B--2---:R-:W-:Y:S01]  /*06a0*/  LEA R2, P0, R10.reuse, UR6, 0x2 ;  /* 0x000000060a027c11 */ /* 0x044fe2000f8010ff */
[----:B------:R-:W4:Y:S03]  /*06b0*/  LDG.E R5, desc[UR18][R4.64] ;  /* 0x0000001204057981 */ /* 0x000f26000c1e1900 */
[----:B------:R-:W-:Y:S01]  /*06c0*/  LEA.HI.X R3, R10, UR7, R3, 0x2, P0 ;  /* 0x000000070a037c11 */ /* 0x000fe200080f1403 */
[----:B------:R-:W-:-:S04]  /*06d0*/  IMAD.WIDE R10, R11, 0x4, R8 ;  /* 0x000000040b0a7825 */ /* 0x000fc800078e0208 */
[----:B------:R-:W3:Y:S01]  /*06e0*/  LDG.E R16, desc[UR18][R2.64+0x4] ;  /* 0x0000041202107981 */ /* 0x000ee2000c1e1900 */
[----:B------:R-:W-:-:S03]  /*06f0*/  IMAD.WIDE R14, R15, 0x4, R10 ;  /* 0x000000040f0e7825 */ /* 0x000fc600078e020a */
[----:B------:R-:W2:Y:S04]  /*0700*/  LDG.E R19, desc[UR18][R10.64] ;  /* 0x000000120a137981 */ /* 0x000ea8000c1e1900 */
[----:B------:R-:W2:Y:S04]  /*0710*/  LDG.E R18, desc[UR18][R2.64+0x8] ;  /* 0x0000081202127981 */ /* 0x000ea8000c1e1900 */
[----:B------:R-:W5:Y:S04]  /*0720*/  LDG.E R20, desc[UR18][R2.64+0xc] ;  /* 0x00000c1202147981 */ /* 0x000f68000c1e1900 */
[----:B------:R-:W5:Y:S01]  /*0730*/  LDG.E R14, desc[UR18][R14.64] ;  /* 0x000000120e0e7981 */ /* 0x000f62000c1e1900 */
[----:B------:R-:W-:Y:S01]  /*0740*/  UIADD3 UR4, UPT, UPT, UR4, 0x4, URZ ;  /* 0x0000000404047890 */ /* 0x000fe2000fffe0ff */
[----:B----4-:R-:W-:-:S04]  /*0750*/  FFMA R5, R5, R6, R12 ;  /* 0x0000000605057223 */ /* 0x010fc8000000000c */
[----:B---3--:R-:W-:-:S04]  /*0760*/  FFMA R5, R16, R17, R5 ;  /* 0x0000001110057223 */ /* 0x008fc80000000005 */
[----:B--2---:R-:W-:-:S04]  /*0770*/  FFMA R5, R18, R19, R5 ;  /* 0x0000001312057223 */ /* 0x004fc80000000005 */
[----:B-----5:R-:W-:-:S07]  /*0780*/  FFMA R12, R20, R14, R5 ;  /* 0x0000000e140c7223 */ /* 0x020fce0000000005 */
.L_x_6:
[----:B------:R-:W-:Y:S05]  /*0790*/  BRA.U !UP1, `(.L_x_5) ;  /* 0x0000000109b07547 */ /* 0x000fea000b800000 */
[----:B------:R-:W-:Y:S01]  /*07a0*/  UISETP.NE.AND UP0, UPT, UR5, 0x1, UPT ;  /* 0x000000010500788c */ /* 0x000fe2000bf05270 */
[----:B------:R-:W-:Y:S01]  /*07b0*/  MOV R7, UR4 ;  /* 0x0000000400077c02 */ /* 0x000fe20008000f00 */
[----:B------:R-:W-:Y:S02]  /*07c0*/  ULOP3.LUT UR5, UR20, 0x1, URZ, 0xc0, !UPT ;  /* 0x0000000114057892 */ /* 0x000fe4000f8ec0ff */
[----:B------:R-:W-:Y:S02]  /*07d0*/  MOV R15, UR20 ;  /* 0x00000014000f7c02 */ /* 0x000fe40008000f00 */
[----:B------:R-:W-:Y:S01]  /*07e0*/  UISETP.NE.U32.AND UP1, UPT, UR5, 0x1, UPT ;  /* 0x000000010500788c */ /* 0x000fe2000bf25070 */
[----:B------:R-:W-:-:S04]  /*07f0*/  PLOP3.LUT P1, PT, PT, PT, UP0, 0x80, 0x8 ;  /* 0x000000000008781c */ /* 0x000fc80003f2f008 */
[----:B------:R-:W1:Y:S01]  /*0800*/  @UP0 LDCU.64 UR6, c[0x0][0x388] ;  /* 0x00007100ff0607ac */ /* 0x000e620008000a00 */
[----:B------:R-:W-:Y:S01]  /*0810*/  PLOP3.LUT P0, PT, PT, PT, UP1, 0x80, 0x8 ;  /* 0x000000000008781c */ /* 0x000fe20003f0f018 */
[----:B------:R-:W2:Y:S01]  /*0820*/  @UP0 LDCU.64 UR8, c[0x0][0x390] ;  /* 0x00007200ff0807ac */ /* 0x000ea20008000a00 */
[----:B------:R-:W3:Y:S06]  /*0830*/  @UP0 LDCU.64 UR10, c[0x0][0x388] ;  /* 0x00007100ff0a07ac */ /* 0x000eec0008000a00 */
[C---:B------:R-:W-:Y:S02]  /*0840*/  @P1 IADD3 R3, PT, PT, R13.reuse, UR4, RZ ;  /* 0x000000040d031c10 */ /* 0x040fe4000fffe0ff */
[----:B------:R-:W-:Y:S01]  /*0850*/  @P1 IADD3 R6, P2, PT, R13, UR4, RZ ;  /* 0x000000040d061c10 */ /* 0x000fe2000ff5e0ff */
[----:B------:R-:W4:Y:S01]  /*0860*/  @!UP1 LDCU.64 UR12, c[0x0][0x388] ;  /* 0x00007100ff0c97ac */ /* 0x000f220008000a00 */
[----:B------:R-:W-:Y:S01]  /*0870*/  @UP0 UIADD3 UR4, UPT, UPT, UR4, 0x2, URZ ;  /* 0x0000000204040890 */ /* 0x000fe2000fffe0ff */
[----:B-1----:R-:W-:-:S02]  /*0880*/  MOV R10, UR6 ;  /* 0x00000006000a7c02 */ /* 0x002fc40008000f00 */
[----:B------:R-:W-:Y:S01]  /*0890*/  MOV R11, UR7 ;  /* 0x00000007000b7c02 */ /* 0x000fe20008000f00 */
[----:B------:R-:W1:Y:S01]  /*08a0*/  @!UP1 LDCU.64 UR6, c[0x0][0x390] ;  /* 0x00007200ff0697ac */ /* 0x000e620008000a00 */
[----:B--2---:R-:W-:Y:S02]  /*08b0*/  MOV R4, UR8 ;  /* 0x0000000800047c02 */ /* 0x004fe40008000f00 */
[----:B------:R-:W-:Y:S01]  /*08c0*/  MOV R5, UR9 ;  /* 0x0000000900057c02 */ /* 0x000fe20008000f00 */
[----:B------:R-:W-:-:S04]  /*08d0*/  @P1 IMAD.WIDE.U32 R10, R3, 0x4, R10 ;  /* 0x00000004030a1825 */ /* 0x000fc800078e000a */
[----:B------:R-:W-:Y:S02]  /*08e0*/  @P1 IMAD R3, R7, UR20, R0 ;  /* 0x0000001407031c24 */ /* 0x000fe4000f8e0200 */
[----:B------:R-:W-:Y:S01]  /*08f0*/  @P1 IMAD.X R7, RZ, RZ, RZ, P2 ;  /* 0x000000ffff071224 */ /* 0x000fe200010e06ff */
[C---:B---3--:R-:W-:Y:S01]  /*0900*/  @P1 LEA R2, P2, R6.reuse, UR10, 0x2 ;  /* 0x0000000a06021c11 */ /* 0x048fe2000f8410ff */
[----:B------:R-:W-:Y:S01]  /*0910*/  @P1 IMAD.WIDE R4, R3, 0x4, R4 ;  /* 0x0000000403041825 */ /* 0x000fe200078e0204 */
[----:B------:R-:W-:Y:S01]  /*0920*/  MOV R19, UR4 ;  /* 0x0000000400137c02 */ /* 0x000fe20008000f00 */
[----:B0-----:R-:W2:Y:S01]  /*0930*/  @P1 LDG.E R11, desc[UR18][R10.64] ;  /* 0x000000120a0b1981 */ /* 0x001ea2000c1e1900 */
[----:B------:R-:W-:Y:S02]  /*0940*/  @P1 LEA.HI.X R3, R6, UR11, R7, 0x2, P2 ;  /* 0x0000000b06031c11 */ /* 0x000fe400090f1407 */
[----:B----4-:R-:W-:Y:S01]  /*0950*/  MOV R6, UR12 ;  /* 0x0000000c00067c02 */ /* 0x010fe20008000f00 */
[----:B------:R-:W-:Y:S01]  /*0960*/  @P1 IMAD.WIDE R14, R15, 0x4, R4 ;  /* 0x000000040f0e1825 */ /* 0x000fe200078e0204 */
[----:B------:R-:W-:Y:S01]  /*0970*/  MOV R7, UR13 ;  /* 0x0000000d00077c02 */ /* 0x000fe20008000f00 */
[----:B------:R-:W2:Y:S01]  /*0980*/  @P1 LDG.E R4, desc[UR18][R4.64] ;  /* 0x0000001204041981 */ /* 0x000ea2000c1e1900 */
[----:B------:R-:W-:Y:S01]  /*0990*/  @!P0 IADD3 R17, PT, PT, R13, UR4, RZ ;  /* 0x000000040d118c10 */ /* 0x000fe2000fffe0ff */
[----:B------:R-:W-:Y:S01]  /*09a0*/  @!P0 IMAD R19, R19, UR20, R0 ;  /* 0x0000001413138c24 */ /* 0x000fe2000f8e0200 */
[----:B-1----:R-:W-:Y:S01]  /*09b0*/  MOV R8, UR6 ;  /* 0x0000000600087c02 */ /* 0x002fe20008000f00 */
[----:B------:R-:W3:Y:S01]  /*09c0*/  @P1 LDG.E R14, desc[UR18][R14.64] ;  /* 0x000000120e0e1981 */ /* 0x000ee2000c1e1900 */
[----:B------:R-:W-:Y:S01]  /*09d0*/  MOV R9, UR7 ;  /* 0x0000000700097c02 */ /* 0x000fe20008000f00 */
[----:B------:R-:W-:-:S02]  /*09e0*/  @!P0 IMAD.WIDE.U32 R6, R17, 0x4, R6 ;  /* 0x0000000411068825 */ /* 0x000fc400078e0006 */
[----:B------:R-:W3:Y:S02]  /*09f0*/  @P1 LDG.E R2, desc[UR18][R2.64+0x4] ;  /* 0x0000041202021981 */ /* 0x000ee4000c1e1900 */
[----:B------:R-:W-:Y:S02]  /*0a00*/  @!P0 IMAD.WIDE R8, R19, 0x4, R8 ;  /* 0x0000000413088825 */ /* 0x000fe400078e0208 */
[----:B------:R-:W4:Y:S04]  /*0a10*/  @!P0 LDG.E R7, desc[UR18][R6.64] ;  /* 0x0000001206078981 */ /* 0x000f28000c1e1900 */
[----:B------:R-:W4:Y:S01]  /*0a20*/  @!P0 LDG.E R8, desc[UR18][R8.64] ;  /* 0x0000001208088981 */ /* 0x000f22000c1e1900 */
[----:B--2---:R-:W-:-:S04]  /*0a30*/  @P1 FFMA R11, R11, R4, R12 ;  /* 0x000000040b0b1223 */ /* 0x004fc8000000000c */
[----:B---3--:R-:W-:-:S04]  /*0a40*/  @P1 FFMA R12, R2, R14, R11 ;  /* 0x0000000e020c1223 */ /* 0x008fc8000000000b */
[----:B----4-:R-:W-:-:S07]  /*0a50*/  @!P0 FFMA R12, R7, R8, R12 ;  /* 0x00000008070c8223 */ /* 0x010fce000000000c */
.L_x_5:
[----:B------:R-:W1:Y:S01]  /*0a60*/  LDC.64 R2, c[0x0][0x398] ;  /* 0x0000e600ff027b82 */ /* 0x000e620000000a00 */
[----:B------:R-:W-:-:S05]  /*0a70*/  IADD3 R13, PT, PT, R0, R13, RZ ;  /* 0x0000000d000d7210 */ /* 0x000fca0007ffe0ff */
[----:B-1----:R-:W-:-:S05]  /*0a80*/  IMAD.WIDE R2, R13, 0x4, R2 ;  /* 0x000000040d027825 */ /* 0x002fca00078e0202 */
[----:B0-----:R-:W2:Y:S02]  /*0a90*/  LDG.E R5, desc[UR18][R2.64] ;  /* 0x0000001202057981 */ /* 0x001ea4000c1e1900 */
[----:B--2---:R-:W-:-:S05]  /*0aa0*/  FADD R5, R5, R12 ;  /* 0x0000000c05057221 */ /* 0x004fca0000000000 */
[----:B------:R-:W-:Y:S01]  /*0ab0*/  STG.E desc[UR18][R2.64], R5 ;  /* 0x0000000502007986 */ /* 0x000fe2000c101912 */
[----:B------:R-:W-:Y:S05]  /*0ac0*/  EXIT ;  /* 0x000000000000794d */ /* 0x000fea0003800000 */
.L_x_7:
        /* <DEDUP_REMOVED lines=11> */
.L_x_14:


//--------------------- .text._Z7matmul1iPKfS0_Pf --------------------------
	.section	.text._Z7matmul1iPKfS0_Pf,"ax",@progbits
	.align	128
        .global         _Z7matmul1iPKfS0_Pf
        .type           _Z7matmul1iPKfS0_Pf,@function
        .size           _Z7matmul1iPKfS0_Pf,(.L_x_15 - _Z7matmul1iPKfS0_Pf)
        .other          _Z7matmul1iPKfS0_Pf,@"STO_CUDA_ENTRY STV_DEFAULT"
_Z7matmul1iPKfS0_Pf:
.text._Z7matmul1iPKfS0_Pf:
[----:B------:R-:W-:Y:S01]  /*0000*/  LDC R1, c[0x0][0x37c] ;  /* 0x0000df00ff017b82 */ /* 0x000fe20000000800 */
[----:B------:R-:W0:Y:S07]  /*0010*/  S2R R3, SR_TID.X ;  /* 0x0000000000037919 */ /* 0x000e2e0000002100 */
[----:B------:R-:W1:Y:S01]  /*0020*/  S2UR UR4, SR_CTAID.Y ;  /* 0x00000000000479c3 */ /* 0x000e620000002600 */
[----:B------:R-:W2:Y:S07]  /*0030*/  S2R R9, SR_TID.Y ;  /* 0x0000000000097919 */ /* 0x000eae0000002200 */
[----:B------:R-:W0:Y:S08]  /*0040*/  S2UR UR6, SR_CTAID.X ;  /* 0x00000000000679c3 */ /* 0x000e300000002500 */
[----:B------:R-:W0:Y:S01]  /*0050*/  LDC R4, c[0x0][0x360] ;  /* 0x0000d800ff047b82 */ /* 0x000e220000000800 */
[----:B------:R-:W1:Y:S07]  /*0060*/  LDCU UR5, c[0x0][0x364] ;  /* 0x00006c80ff0577ac */ /* 0x000e6e0008000800 */
[----:B------:R-:W3:Y:S01]  /*0070*/  LDC R0, c[0x0][0x380] ;  /* 0x0000e000ff007b82 */ /* 0x000ee20000000800 */
[----:B-1----:R-:W-:Y:S01]  /*0080*/  UIMAD UR4, UR4, UR5, URZ ;  /* 0x00000005040472a4 */ /* 0x002fe2000f8e02ff */
[----:B0-----:R-:W-:-:S05]  /*0090*/  IMAD R4, R4, UR6, R3 ;  /* 0x0000000604047c24 */ /* 0x001fca000f8e0203 */
[----:B--2---:R-:W-:-:S04]  /*00a0*/  IADD3 R3, PT, PT, R9, UR4, RZ ;  /* 0x0000000409037c10 */ /* 0x004fc8000fffe0ff */
[----:B------:R-:W-:-:S04]  /*00b0*/  VIMNMX R5, PT, PT, R4, R3, !PT ;  /* 0x0000000304057248 */ /* 0x000fc80007fe0100 */
[----:B---3--:R-:W-:-:S13]  /*00c0*/  ISETP.GE.AND P0, PT, R5, R0, PT ;  /* 0x000000000500720c */ /* 0x008fda0003f06270 */
[----:B------:R-:W-:Y:S05]  /*00d0*/  @P0 EXIT ;  /* 0x000000000000094d */ /* 0x000fea0003800000 */
[C---:B------:R-:W-:Y:S01]  /*00e0*/  ISETP.GE.U32.AND P1, PT, R0.reuse, 0x8, PT ;  /* 0x000000080000780c */ /* 0x040fe20003f26070 */
[----:B------:R-:W0:Y:S01]  /*00f0*/  LDCU.64 UR8, c[0x0][0x358] ;  /* 0x00006b00ff0877ac */ /* 0x000e220008000a00 */
[----:B------:R-:W-:Y:S01]  /*0100*/  LOP3.LUT R2, R0, 0x7, RZ, 0xc0, !PT ;  /* 0x0000000700027812 */ /* 0x000fe200078ec0ff */
[----:B------:R-:W-:Y:S02]  /*0110*/  HFMA2 R10, -RZ, RZ, 0, 0 ;  /* 0x00000000ff0a7431 */ /* 0x000fe400000001ff */
[----:B------:R-:W-:Y:S01]  /*0120*/  IMAD R4, R4, R0, RZ ;  /* 0x0000000004047224 */ /* 0x000fe200078e02ff */
[----:B------:R-:W-:Y:S02]  /*0130*/  MOV R7, RZ ;  /* 0x000000ff00077202 */ /* 0x000fe40000000f00 */
[----:B------:R-:W-:-:S05]  /*0140*/  ISETP.NE.AND P0, PT, R2, RZ, PT ;  /* 0x000000ff0200720c */ /* 0x000fca0003f05270 */
[----:B------:R-:W-:Y:S08]  /*0150*/  @!P1 BRA `(.L_x_8) ;  /* 0x0000000000fc9947 */ /* 0x000ff00003800000 */
[----:B------:R-:W1:Y:S01]  /*0160*/  LDCU.64 UR6, c[0x0][0x388] ;  /* 0x00007100ff0677ac */ /* 0x000e620008000a00 */
[C---:B------:R-:W-:Y:S01]  /*0170*/  LOP3.LUT R7, R0.reuse, 0x7ffffff8, RZ, 0xc0, !PT ;  /* 0x7ffffff800077812 */ /* 0x040fe200078ec0ff */
[C-C-:B------:R-:W-:Y:S01]  /*0180*/  IMAD R11, R0.reuse, 0x3, R3.reuse ;  /* 0x00000003000b7824 */ /* 0x140fe200078e0203 */
[CC--:B------:R-:W-:Y:S01]  /*0190*/  LEA R5, R0.reuse, R3.reuse, 0x1 ;  /* 0x0000000300057211 */ /* 0x0c0fe200078e08ff */
[C-C-:B------:R-:W-:Y:S01]  /*01a0*/  IMAD R15, R0.reuse, 0x5, R3.reuse ;  /* 0x00000005000f7824 */ /* 0x140fe200078e0203 */
[CC--:B------:R-:W-:Y:S01]  /*01b0*/  LEA R13, R0.reuse, R3.reuse, 0x2 ;  /* 0x00000003000d7211 */ /* 0x0c0fe200078e10ff */
[C-C-:B------:R-:W-:Y:S01]  /*01c0*/  IMAD R17, R0.reuse, 0x6, R3.reuse ;  /* 0x0000000600117824 */ /* 0x140fe200078e0203 */
[----:B------:R-:W-:Y:S01]  /*01d0*/  MOV R10, RZ ;  /* 0x000000ff000a7202 */ /* 0x000fe20000000f00 */
[----:B------:R-:W-:Y:S01]  /*01e0*/  IMAD R25, R0, 0x7, R3 ;  /* 0x0000000700197824 */ /* 0x000fe200078e0203 */
[----:B------:R-:W-:Y:S02]  /*01f0*/  MOV R8, R4 ;  /* 0x0000000400087202 */ /* 0x000fe40000000f00 */
[----:B------:R-:W-:-:S02]  /*0200*/  MOV R29, R3 ;  /* 0x00000003001d7202 */ /* 0x000fc40000000f00 */
[----:B------:R-:W-:Y:S02]  /*0210*/  IADD3 R6, PT, PT, -R7, RZ, RZ ;  /* 0x000000ff07067210 */ /* 0x000fe40007ffe1ff */
[----:B------:R-:W-:Y:S01]  /*0220*/  IADD3 R9, PT, PT, R0, UR4, R9 ;  /* 0x0000000400097c10 */ /* 0x000fe2000fffe009 */
[----:B-1----:R-:W-:-:S04]  /*0230*/  UIADD3 UR5, UP0, UPT, UR6, 0x10, URZ ;  /* 0x0000001006057890 */ /* 0x002fc8000ff1e0ff */
[----:B------:R-:W-:-:S12]  /*0240*/  UIADD3.X UR4, UPT, UPT, URZ, UR7, URZ, UP0, !UPT ;  /* 0x00000007ff047290 */ /* 0x000fd800087fe4ff */
.L_x_9:
[----:B------:R-:W1:Y:S01]  /*0250*/  LDC.64 R18, c[0x0][0x390] ;  /* 0x0000e400ff127b82 */ /* 0x000e620000000a00 */
[----:B------:R-:W-:Y:S02]  /*0260*/  MOV R20, UR5 ;  /* 0x0000000500147c02 */ /* 0x000fe40008000f00 */
[----:B------:R-:W-:-:S03]  /*0270*/  MOV R21, UR4 ;  /* 0x0000000400157c02 */ /* 0x000fc60008000f00 */
[----:B------:R-:W-:-:S05]  /*0280*/  IMAD.WIDE R20, R8, 0x4, R20 ;  /* 0x0000000408147825 */ /* 0x000fca00078e0214 */
[----:B0-----:R-:W2:Y:S04]  /*0290*/  LDG.E R12, desc[UR8][R20.64+-0x10] ;  /* 0xfffff008140c7981 */ /* 0x001ea8000c1e1900 */
[----:B------:R-:W3:Y:S04]  /*02a0*/  LDG.E R14, desc[UR8][R20.64+-0xc] ;  /* 0xfffff408140e7981 */ /* 0x000ee8000c1e1900 */
[----:B------:R-:W4:Y:S01]  /*02b0*/  LDG.E R28, desc[UR8][R20.64+-0x8] ;  /* 0xfffff808141c7981 */ /* 0x000f22000c1e1900 */
[----:B-1----:R-:W-:-:S03]  /*02c0*/  IMAD.WIDE.U32 R22, R29, 0x4, R18 ;  /* 0x000000041d167825 */ /* 0x002fc600078e0012 */
[----:B------:R-:W5:Y:S04]  /*02d0*/  LDG.E R16, desc[UR8][R20.64+-0x4] ;  /* 0xfffffc0814107981 */ /* 0x000f68000c1e1900 */
[----:B------:R-:W2:Y:S01]  /*02e0*/  LDG.E R23, desc[UR8][R22.64] ;  /* 0x0000000816177981 */ /* 0x000ea2000c1e1900 */
[----:B------:R-:W-:-:S04]  /*02f0*/  IMAD.WIDE.U32 R26, R9, 0x4, R18 ;  /* 0x00000004091a7825 */ /* 0x000fc800078e0012 */
[----:B--2---:R-:W-:Y:S01]  /*0300*/  FFMA R10, R12, R23, R10 ;  /* 0x000000170c0a7223 */ /* 0x004fe2000000000a */
[--C-:B------:R-:W-:Y:S01]  /*0310*/  IMAD.WIDE.U32 R22, R5, 0x4, R18.reuse ;  /* 0x0000000405167825 */ /* 0x100fe200078e0012 */
[----:B------:R0:W3:Y:S05]  /*0320*/  LDG.E R12, desc[UR8][R26.64] ;  /* 0x000000081a0c7981 */ /* 0x0000ea000c1e1900 */
[----:B------:R-:W4:Y:S01]  /*0330*/  LDG.E R23, desc[UR8][R22.64] ;  /* 0x0000000816177981 */ /* 0x000f22000c1e1900 */
[----:B0-----:R-:W-:-:S05]  /*0340*/  IMAD.WIDE.U32 R26, R11, 0x4, R18 ;  /* 0x000000040b1a7825 */ /* 0x001fca00078e0012 */
[----:B------:R0:W5:Y:S02]  /*0350*/  LDG.E R24, desc[UR8][R26.64] ;  /* 0x000000081a187981 */ /* 0x000164000c1e1900 */
[----:B0-----:R-:W-:-:S04]  /*0360*/  IMAD.WIDE.U32 R26, R13, 0x4, R18 ;  /* 0x000000040d1a7825 */ /* 0x001fc800078e0012 */
[----:B---3--:R-:W-:Y:S02]  /*0370*/  FFMA R10, R14, R12, R10 ;  /* 0x0000000c0e0a7223 */ /* 0x008fe4000000000a */
[----:B------:R-:W2:Y:S02]  /*0380*/  LDG.E R14, desc[UR8][R20.64+0x4] ;  /* 0x00000408140e7981 */ /* 0x000ea4000c1e1900 */
[----:B----4-:R-:W-:Y:S01]  /*0390*/  FFMA R10, R28, R23, R10 ;  /* 0x000000171c0a7223 */ /* 0x010fe2000000000a */
[----:B------:R-:W-:Y:S01]  /*03a0*/  IMAD.WIDE.U32 R22, R15, 0x4, R18 ;  /* 0x000000040f167825 */ /* 0x000fe200078e0012 */
[----:B------:R-:W3:Y:S04]  /*03b0*/  LDG.E R12, desc[UR8][R20.64+0x8] ;  /* 0x00000808140c7981 */ /* 0x000ee8000c1e1900 */
[----:B------:R-:W4:Y:S01]  /*03c0*/  LDG.E R28, desc[UR8][R20.64+0xc] ;  /* 0x00000c08141c7981 */ /* 0x000f22000c1e1900 */
[----:B-----5:R-:W-:-:S03]  /*03d0*/  FFMA R10, R16, R24, R10 ;  /* 0x00000018100a7223 */ /* 0x020fc6000000000a */
[----:B------:R-:W2:Y:S04]  /*03e0*/  LDG.E R23, desc[UR8][R22.64] ;  /* 0x0000000816177981 */ /* 0x000ea8000c1e1900 */
[----:B------:R0:W5:Y:S04]  /*03f0*/  LDG.E R24, desc[UR8][R26.64] ;  /* 0x000000081a187981 */ /* 0x000168000c1e1900 */
[----:B------:R-:W5:Y:S01]  /*0400*/  LDG.E R16, desc[UR8][R20.64] ;  /* 0x0000000814107981 */ /* 0x000f62000c1e1900 */
[----:B0-----:R-:W-:-:S04]  /*0410*/  IMAD.WIDE.U32 R26, R17, 0x4, R18 ;  /* 0x00000004111a7825 */ /* 0x001fc800078e0012 */
[----:B------:R-:W-:Y:S02]  /*0420*/  IMAD.WIDE.U32 R18, R25, 0x4, R18 ;  /* 0x0000000419127825 */ /* 0x000fe400078e0012 */
[----:B------:R-:W3:Y:S04]  /*0430*/  LDG.E R27, desc[UR8][R26.64] ;  /* 0x000000081a1b7981 */ /* 0x000ee8000c1e1900 */
[----:B------:R-:W4:Y:S01]  /*0440*/  LDG.E R19, desc[UR8][R18.64] ;  /* 0x0000000812137981 */ /* 0x000f22000c1e1900 */
[----:B------:R-:W-:-:S04]  /*0450*/  IADD3 R6, PT, PT, R6, 0x8, RZ ;  /* 0x0000000806067810 */ /* 0x000fc80007ffe0ff */
[----:B------:R-:W-:Y:S02]  /*0460*/  ISETP.NE.AND P1, PT, R6, RZ, PT ;  /* 0x000000ff0600720c */ /* 0x000fe40003f25270 */
[C---:B------:R-:W-:Y:S02]  /*0470*/  LEA R9, R0.reuse, R9, 0x3 ;  /* 0x0000000900097211 */ /* 0x040fe400078e18ff */
[C---:B------:R-:W-:Y:S02]  /*0480*/  LEA R5, R0.reuse, R5, 0x3 ;  /* 0x0000000500057211 */ /* 0x040fe400078e18ff */
[C---:B------:R-:W-:Y:S02]  /*0490*/  LEA R11, R0.reuse, R11, 0x3 ;  /* 0x0000000b000b7211 */ /* 0x040fe400078e18ff */
[C---:B------:R-:W-:Y:S02]  /*04a0*/  LEA R13, R0.reuse, R13, 0x3 ;  /* 0x0000000d000d7211 */ /* 0x040fe400078e18ff */
[----:B------:R-:W-:-:S02]  /*04b0*/  LEA R15, R0, R15, 0x3 ;  /* 0x0000000f000f7211 */ /* 0x000fc400078e18ff */
[C---:B------:R-:W-:Y:S02]  /*04c0*/  LEA R17, R0.reuse, R17, 0x3 ;  /* 0x0000001100117211 */ /* 0x040fe400078e18ff */
[C---:B------:R-:W-:Y:S02]  /*04d0*/  LEA R25, R0.reuse, R25, 0x3 ;  /* 0x0000001900197211 */ /* 0x040fe400078e18ff */
[----:B------:R-:W-:Y:S02]  /*04e0*/  LEA R29, R0, R29, 0x3 ;  /* 0x0000001d001d7211 */ /* 0x000fe400078e18ff */
[----:B------:R-:W-:Y:S01]  /*04f0*/  IADD3 R8, PT, PT, R8, 0x8, RZ ;  /* 0x0000000808087810 */ /* 0x000fe20007ffe0ff */
[----:B-----5:R-:W-:-:S04]  /*0500*/  FFMA R10, R16, R24, R10 ;  /* 0x00000018100a7223 */ /* 0x020fc8000000000a */
[----:B--2---:R-:W-:-:S04]  /*0510*/  FFMA R10, R14, R23, R10 ;  /* 0x000000170e0a7223 */ /* 0x004fc8000000000a */
[----:B---3--:R-:W-:-:S04]  /*0520*/  FFMA R10, R12, R27, R10 ;  /* 0x0000001b0c0a7223 */ /* 0x008fc8000000000a */
[----:B----4-:R-:W-:Y:S01]  /*0530*/  FFMA R10, R28, R19, R10 ;  /* 0x000000131c0a7223 */ /* 0x010fe2000000000a */
[----:B------:R-:W-:Y:S06]  /*0540*/  @P1 BRA `(.L_x_9) ;  /* 0xfffffffc00401947 */ /* 0x000fec000383ffff */
.L_x_8:
[----:B------:R-:W-:Y:S05]  /*0550*/  @!P0 BRA `(.L_x_10) ;  /* 0x0000000000e48947 */ /* 0x000fea0003800000 */
[----:B------:R-:W-:Y:S02]  /*0560*/  ISETP.GE.U32.AND P0, PT, R2, 0x4, PT ;  /* 0x000000040200780c */ /* 0x000fe40003f06070 */
[----:B------:R-:W-:-:S04]  /*0570*/  LOP3.LUT R6, R0, 0x3, RZ, 0xc0, !PT ;  /* 0x0000000300067812 */ /* 0x000fc800078ec0ff */
[----:B------:R-:W-:-:S07]  /*0580*/  ISETP.NE.AND P1, PT, R6, RZ, PT ;  /* 0x000000ff0600720c */ /* 0x000fce0003f25270 */
[----:B------:R-:W-:Y:S06]  /*0590*/  @!P0 BRA `(.L_x_11) ;  /* 0x0000000000648947 */ /* 0x000fec0003800000 */
[----:B------:R-:W1:Y:S01]  /*05a0*/  LDC.64 R8, c[0x0][0x390] ;  /* 0x0000e400ff087b82 */ /* 0x000e620000000a00 */
[----:B------:R-:W-:Y:S01]  /*05b0*/  IMAD R19, R7, R0, R3 ;  /* 0x0000000007137224 */ /* 0x000fe200078e0203 */
[----:B------:R-:W-:-:S04]  /*05c0*/  IADD3 R5, PT, PT, R4, R7, RZ ;  /* 0x0000000704057210 */ /* 0x000fc80007ffe0ff */
[-C--:B------:R-:W-:Y:S02]  /*05d0*/  IADD3 R17, PT, PT, R19, R0.reuse, RZ ;  /* 0x0000000013117210 */ /* 0x080fe40007ffe0ff */
[----:B------:R-:W2:Y:S02]  /*05e0*/  LDC.64 R12, c[0x0][0x388] ;  /* 0x0000e200ff0c7b82 */ /* 0x000ea40000000a00 */
[----:B------:R-:W-:Y:S01]  /*05f0*/  IADD3 R11, PT, PT, R17, R0, RZ ;  /* 0x00000000110b7210 */ /* 0x000fe20007ffe0ff */
[----:B-1----:R-:W-:-:S04]  /*0600*/  IMAD.WIDE.U32 R18, R19, 0x4, R8 ;  /* 0x0000000413127825 */ /* 0x002fc800078e0008 */
[----:B------:R-:W-:Y:S02]  /*0610*/  IMAD.WIDE.U32 R16, R17, 0x4, R8 ;  /* 0x0000000411107825 */ /* 0x000fe400078e0008 */
[----:B0-----:R-:W3:Y:S02]  /*0620*/  LDG.E R18, desc[UR8][R18.64] ;  /* 0x0000000812127981 */ /* 0x001ee4000c1e1900 */
[----:B--2---:R-:W-:Y:S02]  /*0630*/  IMAD.WIDE R12, R5, 0x4, R12 ;  /* 0x00000004050c7825 */ /* 0x004fe400078e020c */
[----:B------:R-:W2:Y:S02]  /*0640*/  LDG.E R16, desc[UR8][R16.64] ;  /* 0x0000000810107981 */ /* 0x000ea4000c1e1900 */
[C-C-:B------:R-:W-:Y:S01]  /*0650*/  IMAD.WIDE.U32 R14, R11.reuse, 0x4, R8.reuse ;  /* 0x000000040b0e7825 */ /* 0x140fe200078e0008 */
[----:B------:R-:W-:Y:S01]  /*0660*/  IADD3 R11, PT, PT, R11, R0, RZ ;  /* 0x000000000b0b7210 */ /* 0x000fe20007ffe0ff */
[----:B------:R-:W3:Y:S04]  /*0670*/  LDG.E R5, desc[UR8][R12.64] ;  /* 0x000000080c057981 */ /* 0x000ee8000c1e1900 */
[----:B------:R-:W2:Y:S01]  /*0680*/  LDG.E R2, desc[UR8][R12.64+0x4] ;  /* 0x000004080c027981 */ /* 0x000ea2000c1e1900 */
[----:B------:R-:W-:-:S03]  /*0690*/  IMAD.WIDE.U32 R8, R11, 0x4, R8 ;  /* 0x000000040b087825 */ /* 0x000fc600078e0008 */
[----:B------:R-:W4:Y:S04]  /*06a0*/  LDG.E R14, desc[UR8][R14.64] ;  /* 0x000000080e0e7981 */ /* 0x000f28000c1e1900 */
[----:B------:R-:W4:Y:S04]  /*06b0*/  LDG.E R11, desc[UR8][R12.64+0x8] ;  /* 0x000008080c0b7981 */ /* 0x000f28000c1e1900 */
[----:B------:R-:W5:Y:S04]  /*06c0*/  LDG.E R21, desc[UR8][R12.64+0xc] ;  /* 0x00000c080c157981 */ /* 0x000f68000c1e1900 */
[----:B------:R-:W5:Y:S01]  /*06d0*/  LDG.E R8, desc[UR8][R8.64] ;  /* 0x0000000808087981 */ /* 0x000f62000c1e1900 */
[----:B------:R-:W-:Y:S01]  /*06e0*/  IADD3 R7, PT, PT, R7, 0x4, RZ ;  /* 0x0000000407077810 */ /* 0x000fe20007ffe0ff */
[----:B---3--:R-:W-:-:S04]  /*06f0*/  FFMA R5, R5, R18, R10 ;  /* 0x0000001205057223 */ /* 0x008fc8000000000a */
[----:B--2---:R-:W-:-:S04]  /*0700*/  FFMA R2, R2, R16, R5 ;  /* 0x0000001002027223 */ /* 0x004fc80000000005 */
[----:B----4-:R-:W-:-:S04]  /*0710*/  FFMA R2, R11, R14, R2 ;  /* 0x0000000e0b027223 */ /* 0x010fc80000000002 */
[----:B-----5:R-:W-:-:S07]  /*0720*/  FFMA R10, R21, R8, R2 ;  /* 0x00000008150a7223 */ /* 0x020fce0000000002 */
.L_x_11:
[----:B------:R-:W-:Y:S05]  /*0730*/  @!P1 BRA `(.L_x_10) ;  /* 0x00000000006c9947 */ /* 0x000fea0003800000 */
[----:B------:R-:W-:Y:S02]  /*0740*/  ISETP.NE.AND P0, PT, R6, 0x1, PT ;  /* 0x000000010600780c */ /* 0x000fe40003f05270 */
[----:B------:R-:W-:-:S04]  /*0750*/  LOP3.LUT R2, R0, 0x1, RZ, 0xc0, !PT ;  /* 0x0000000100027812 */ /* 0x000fc800078ec0ff */
[----:B------:R-:W-:-:S07]  /*0760*/  ISETP.NE.U32.AND P1, PT, R2, 0x1, PT ;  /* 0x000000010200780c */ /* 0x000fce0003f25070 */
[----:B------:R-:W1:Y:S01]  /*0770*/  @P0 LDC.64 R18, c[0x0][0x390] ;  /* 0x0000e400ff120b82 */ /* 0x000e620000000a00 */
[CC--:B------:R-:W-:Y:S01]  /*0780*/  @P0 IMAD R17, R7.reuse, R0.reuse, R3 ;  /* 0x0000000007110224 */ /* 0x0c0fe200078e0203 */
[----:B------:R-:W-:Y:S02]  /*0790*/  @P0 IADD3 R5, PT, PT, R4, R7, RZ ;  /* 0x0000000704050210 */ /* 0x000fe40007ffe0ff */
[----:B------:R-:W-:Y:S02]  /*07a0*/  @P0 IADD3 R7, PT, PT, R7, 0x2, RZ ;  /* 0x0000000207070810 */ /* 0x000fe40007ffe0ff */
[C---:B------:R-:W-:Y:S02]  /*07b0*/  @P0 IADD3 R11, PT, PT, R17.reuse, R0, RZ ;  /* 0x00000000110b0210 */ /* 0x040fe40007ffe0ff */
[----:B------:R-:W2:Y:S08]  /*07c0*/  @P0 LDC.64 R8, c[0x0][0x388] ;  /* 0x0000e200ff080b82 */ /* 0x000eb00000000a00 */
[----:B------:R-:W3:Y:S08]  /*07d0*/  @!P1 LDC.64 R14, c[0x0][0x388] ;  /* 0x0000e200ff0e9b82 */ /* 0x000ef00000000a00 */
[----:B------:R-:W4:Y:S01]  /*07e0*/  @!P1 LDC.64 R12, c[0x0][0x390] ;  /* 0x0000e400ff0c9b82 */ /* 0x000f220000000a00 */
[----:B-1----:R-:W-:-:S04]  /*07f0*/  @P0 IMAD.WIDE.U32 R16, R17, 0x4, R18 ;  /* 0x0000000411100825 */ /* 0x002fc800078e0012 */
[----:B------:R-:W-:Y:S02]  /*0800*/  @P0 IMAD.WIDE.U32 R18, R11, 0x4, R18 ;  /* 0x000000040b120825 */ /* 0x000fe400078e0012 */
[----:B0-----:R-:W5:Y:S02]  /*0810*/  @P0 LDG.E R16, desc[UR8][R16.64] ;  /* 0x0000000810100981 */ /* 0x001f64000c1e1900 */
[----:B--2---:R-:W-:Y:S01]  /*0820*/  @P0 IMAD.WIDE R8, R5, 0x4, R8 ;  /* 0x0000000405080825 */ /* 0x004fe200078e0208 */
[----:B------:R-:W-:Y:S01]  /*0830*/  @!P1 IADD3 R5, PT, PT, R4, R7, RZ ;  /* 0x0000000704059210 */ /* 0x000fe20007ffe0ff */
[----:B------:R-:W2:Y:S02]  /*0840*/  @P0 LDG.E R18, desc[UR8][R18.64] ;  /* 0x0000000812120981 */ /* 0x000ea4000c1e1900 */
[----:B------:R-:W-:Y:S02]  /*0850*/  @!P1 IMAD R7, R7, R0, R3 ;  /* 0x0000000007079224 */ /* 0x000fe400078e0203 */
[----:B------:R-:W5:Y:S01]  /*0860*/  @P0 LDG.E R11, desc[UR8][R8.64] ;  /* 0x00000008080b0981 */ /* 0x000f62000c1e1900 */
[----:B---3--:R-:W-:-:S03]  /*0870*/  @!P1 IMAD.WIDE R14, R5, 0x4, R14 ;  /* 0x00000004050e9825 */ /* 0x008fc600078e020e */
[----:B------:R-:W2:Y:S04]  /*0880*/  @P0 LDG.E R0, desc[UR8][R8.64+0x4] ;  /* 0x0000040808000981 */ /* 0x000ea8000c1e1900 */
[----:B------:R-:W3:Y:S01]  /*0890*/  @!P1 LDG.E R15, desc[UR8][R14.64] ;  /* 0x000000080e0f9981 */ /* 0x000ee2000c1e1900 */
[----:B----4-:R-:W-:-:S06]  /*08a0*/  @!P1 IMAD.WIDE.U32 R12, R7, 0x4, R12 ;  /* 0x00000004070c9825 */ /* 0x010fcc00078e000c */
[----:B------:R-:W3:Y:S01]  /*08b0*/  @!P1 LDG.E R12, desc[UR8][R12.64] ;  /* 0x000000080c0c9981 */ /* 0x000ee2000c1e1900 */
[----:B-----5:R-:W-:-:S04]  /*08c0*/  @P0 FFMA R11, R11, R16, R10 ;  /* 0x000000100b0b0223 */ /* 0x020fc8000000000a */
[----:B--2---:R-:W-:-:S04]  /*08d0*/  @P0 FFMA R10, R0, R18, R11 ;  /* 0x00000012000a0223 */ /* 0x004fc8000000000b */
[----:B---3--:R-:W-:-:S07]  /*08e0*/  @!P1 FFMA R10, R15, R12, R10 ;  /* 0x0000000c0f0a9223 */ /* 0x008fce000000000a */
.L_x_10:
[----:B------:R-:W1:Y:S01]  /*08f0*/  LDC.64 R6, c[0x0][0x398] ;  /* 0x0000e600ff067b82 */ /* 0x000e620000000a00 */
[----:B------:R-:W-:-:S05]  /*0900*/  IADD3 R3, PT, PT, R3, R4, RZ ;  /* 0x0000000403037210 */ /* 0x000fca0007ffe0ff */
[----:B-1----:R-:W-:-:S05]  /*0910*/  IMAD.WIDE R2, R3, 0x4, R6 ;  /* 0x0000000403027825 */ /* 0x002fca00078e0206 */
[----:B0-----:R-:W2:Y:S02]  /*0920*/  LDG.E R5, desc[UR8][R2.64] ;  /* 0x0000000802057981 */ /* 0x001ea4000c1e1900 */
[----:B--2---:R-:W-:-:S05]  /*0930*/  FADD R5, R5, R10 ;  /* 0x0000000a05057221 */ /* 0x004fca0000000000 */
[----:B------:R-:W-:Y:S01]  /*0940*/  STG.E desc[UR8][R2.64], R5 ;  /* 0x0000000502007986 */ /* 0x000fe2000c101908 */
[----:B------:R-:W-:Y:S05]  /*0950*/  EXIT ;  /* 0x000000000000794d */ /* 0x000fea0003800000 */
.L_x_12:
        /* <DEDUP_REMOVED lines=10> */
.L_x_15:


//--------------------- .nv.shared._Z7matmul3iPKfS0_Pf --------------------------
	.section	.nv.shared._Z7matmul3iPKfS0_Pf,"aw",@nobits
	.sectionflags	@""
	.align	4
.nv.shared._Z7matmul3iPKfS0_Pf:
	.zero		33792


//--------------------- .nv.shared.reserved.0     --------------------------
	.section	.nv.shared.reserved.0,"aw",@nobits
	.weak		__nv_reservedSMEM_offset_0_alias
	.size		__nv_reservedSMEM_offset_0_alias, 0, 64
	.other		__nv_reservedSMEM_offset_0_alias,@"STO_CUDA_RESERVED_SHARED STV_DEFAULT"
__nv_reservedSMEM_offset_0_alias:
	.zero		0
	.zero		64


//--------------------- .nv.constant0._Z7matmul3iPKfS0_Pf --------------------------
	.section	.nv.constant0._Z7matmul3iPKfS0_Pf,"a",@progbits
	.sectionflags	@""
	.align	4
.nv.constant0._Z7matmul3iPKfS0_Pf:
	.zero		928


//--------------------- .nv.constant0._Z7matmul2iPKfS0_Pf --------------------------
	.section	.nv.constant0._Z7matmul2iPKfS0_Pf,"a",@progbits
	.sectionflags	@""
	.align	4
.nv.constant0._Z7matmul2iPKfS0_Pf:
	.zero		928


//--------------------- .nv.constant0._Z7matmul1iPKfS0_Pf --------------------------
	.section	.nv.constant0._Z7matmul1iPKfS0_Pf,"a",@progbits
	.sectionflags	@""
	.align	4
.nv.constant0._Z7matmul1iPKfS0_Pf:
	.zero		928


//--------------------- SYMBOLS --------------------------

	.type		.nv.reservedSmem.offset0,@object
	.size		.nv.reservedSmem.offset0,0x4
	.type		.nv.reservedSmem.cap,@object
	.size		.nv.reservedSmem.cap,0x4
